//
// Generated by NVIDIA NVVM Compiler
//
// Compiler Build ID: CL-36424714
// Cuda compilation tools, release 13.0, V13.0.88
// Based on NVVM 20.0.0
//

.version 9.0
.target sm_100
.address_size 64

	// .globl	_Z10calcPivotsPdPiS_S0_

.visible .entry _Z10calcPivotsPdPiS_S0_(
	.param .u64 .ptr .align 1 _Z10calcPivotsPdPiS_S0__param_0,
	.param .u64 .ptr .align 1 _Z10calcPivotsPdPiS_S0__param_1,
	.param .u64 .ptr .align 1 _Z10calcPivotsPdPiS_S0__param_2,
	.param .u64 .ptr .align 1 _Z10calcPivotsPdPiS_S0__param_3
)
{
	.reg .pred 	%p<23>;
	.reg .b32 	%r<68>;
	.reg .b64 	%rd<78>;
	.reg .b64 	%fd<38>;

	ld.param.u64 	%rd5, [_Z10calcPivotsPdPiS_S0__param_0];
	ld.param.u64 	%rd6, [_Z10calcPivotsPdPiS_S0__param_1];
	ld.param.u64 	%rd7, [_Z10calcPivotsPdPiS_S0__param_2];
	ld.param.u64 	%rd8, [_Z10calcPivotsPdPiS_S0__param_3];
	cvta.to.global.u64 	%rd9, %rd8;
	ld.global.u32 	%r37, [%rd9];
	cvt.u64.u32 	%rd1, %r37;
	mov.u32 	%r38, %tid.x;
	setp.ne.s32 	%p2, %r38, %r37;
	@%p2 bra 	$L__BB0_19;
	cvt.u32.u64 	%r39, %rd1;
	cvta.to.global.u64 	%rd10, %rd6;
	cvta.to.global.u64 	%rd11, %rd5;
	ld.global.u32 	%r1, [%rd10];
	mov.u32 	%r2, %ctaid.x;
	mul.lo.s32 	%r40, %r1, %r2;
	mul.lo.s32 	%r41, %r40, %r1;
	mul.wide.u32 	%rd12, %r41, 8;
	add.s64 	%rd2, %rd11, %rd12;
	mul.lo.s32 	%r42, %r1, %r39;
	cvt.s64.s32 	%rd13, %r42;
	add.s64 	%rd14, %rd13, %rd1;
	shl.b64 	%rd15, %rd14, 3;
	add.s64 	%rd3, %rd2, %rd15;
	ld.global.f64 	%fd4, [%rd3];
	setp.neu.f64 	%p4, %fd4, 0d0000000000000000;
	setp.eq.s64 	%p5, %rd5, 0;
	or.pred  	%p6, %p4, %p5;
	mov.pred 	%p22, -1;
	@%p6 bra 	$L__BB0_14;
	add.s32 	%r44, %r39, 1;
	setp.ge.s32 	%p8, %r44, %r1;
	@%p8 bra 	$L__BB0_14;
	and.b32  	%r3, %r1, 7;
	setp.lt.u32 	%p9, %r1, 8;
	mov.b32 	%r66, 0;
	@%p9 bra 	$L__BB0_6;
	and.b32  	%r66, %r1, 2147483640;
	neg.s32 	%r64, %r66;
	shl.b32 	%r6, %r1, 3;
	shl.b32 	%r62, %r1, 1;
	mul.lo.s32 	%r61, %r1, 3;
	shl.b32 	%r60, %r1, 2;
	mul.lo.s32 	%r59, %r1, 5;
	mul.lo.s32 	%r58, %r1, 6;
	mul.lo.s32 	%r57, %r1, 7;
	mov.b32 	%r56, 0;
	mov.u32 	%r63, %r1;
$L__BB0_5:
	.pragma "nounroll";
	ld.global.f64 	%fd5, [%rd3];
	cvt.u64.u32 	%rd16, %r56;
	add.s64 	%rd17, %rd16, %rd1;
	shl.b64 	%rd18, %rd17, 3;
	add.s64 	%rd19, %rd2, %rd18;
	ld.global.f64 	%fd6, [%rd19+8];
	st.global.f64 	[%rd19], %fd6;
	st.global.f64 	[%rd19+8], %fd5;
	ld.global.f64 	%fd7, [%rd3];
	cvt.u64.u32 	%rd20, %r63;
	add.s64 	%rd21, %rd20, %rd1;
	shl.b64 	%rd22, %rd21, 3;
	add.s64 	%rd23, %rd2, %rd22;
	ld.global.f64 	%fd8, [%rd23+8];
	st.global.f64 	[%rd23], %fd8;
	st.global.f64 	[%rd23+8], %fd7;
	ld.global.f64 	%fd9, [%rd3];
	cvt.u64.u32 	%rd24, %r62;
	add.s64 	%rd25, %rd24, %rd1;
	shl.b64 	%rd26, %rd25, 3;
	add.s64 	%rd27, %rd2, %rd26;
	ld.global.f64 	%fd10, [%rd27+8];
	st.global.f64 	[%rd27], %fd10;
	st.global.f64 	[%rd27+8], %fd9;
	ld.global.f64 	%fd11, [%rd3];
	cvt.u64.u32 	%rd28, %r61;
	add.s64 	%rd29, %rd28, %rd1;
	shl.b64 	%rd30, %rd29, 3;
	add.s64 	%rd31, %rd2, %rd30;
	ld.global.f64 	%fd12, [%rd31+8];
	st.global.f64 	[%rd31], %fd12;
	st.global.f64 	[%rd31+8], %fd11;
	ld.global.f64 	%fd13, [%rd3];
	cvt.u64.u32 	%rd32, %r60;
	add.s64 	%rd33, %rd32, %rd1;
	shl.b64 	%rd34, %rd33, 3;
	add.s64 	%rd35, %rd2, %rd34;
	ld.global.f64 	%fd14, [%rd35+8];
	st.global.f64 	[%rd35], %fd14;
	st.global.f64 	[%rd35+8], %fd13;
	ld.global.f64 	%fd15, [%rd3];
	cvt.u64.u32 	%rd36, %r59;
	add.s64 	%rd37, %rd36, %rd1;
	shl.b64 	%rd38, %rd37, 3;
	add.s64 	%rd39, %rd2, %rd38;
	ld.global.f64 	%fd16, [%rd39+8];
	st.global.f64 	[%rd39], %fd16;
	st.global.f64 	[%rd39+8], %fd15;
	ld.global.f64 	%fd17, [%rd3];
	cvt.u64.u32 	%rd40, %r58;
	add.s64 	%rd41, %rd40, %rd1;
	shl.b64 	%rd42, %rd41, 3;
	add.s64 	%rd43, %rd2, %rd42;
	ld.global.f64 	%fd18, [%rd43+8];
	st.global.f64 	[%rd43], %fd18;
	st.global.f64 	[%rd43+8], %fd17;
	ld.global.f64 	%fd19, [%rd3];
	cvt.u64.u32 	%rd44, %r57;
	add.s64 	%rd45, %rd44, %rd1;
	shl.b64 	%rd46, %rd45, 3;
	add.s64 	%rd47, %rd2, %rd46;
	ld.global.f64 	%fd20, [%rd47+8];
	st.global.f64 	[%rd47], %fd20;
	st.global.f64 	[%rd47+8], %fd19;
	add.s32 	%r64, %r64, 8;
	add.s32 	%r63, %r63, %r6;
	add.s32 	%r62, %r62, %r6;
	add.s32 	%r61, %r61, %r6;
	add.s32 	%r60, %r60, %r6;
	add.s32 	%r59, %r59, %r6;
	add.s32 	%r58, %r58, %r6;
	add.s32 	%r57, %r57, %r6;
	add.s32 	%r56, %r56, %r6;
	setp.ne.s32 	%p10, %r64, 0;
	@%p10 bra 	$L__BB0_5;
$L__BB0_6:
	setp.eq.s32 	%p12, %r3, 0;
	mov.pred 	%p22, 0;
	@%p12 bra 	$L__BB0_14;
	and.b32  	%r32, %r1, 3;
	setp.lt.u32 	%p13, %r3, 4;
	@%p13 bra 	$L__BB0_9;
	ld.global.f64 	%fd21, [%rd3];
	mul.lo.s32 	%r47, %r66, %r1;
	cvt.u64.u32 	%rd48, %r47;
	add.s64 	%rd49, %rd48, %rd1;
	shl.b64 	%rd50, %rd49, 3;
	add.s64 	%rd51, %rd2, %rd50;
	ld.global.f64 	%fd22, [%rd51+8];
	st.global.f64 	[%rd51], %fd22;
	st.global.f64 	[%rd51+8], %fd21;
	ld.global.f64 	%fd23, [%rd3];
	add.s32 	%r48, %r47, %r1;
	cvt.u64.u32 	%rd52, %r48;
	add.s64 	%rd53, %rd52, %rd1;
	shl.b64 	%rd54, %rd53, 3;
	add.s64 	%rd55, %rd2, %rd54;
	ld.global.f64 	%fd24, [%rd55+8];
	st.global.f64 	[%rd55], %fd24;
	st.global.f64 	[%rd55+8], %fd23;
	ld.global.f64 	%fd25, [%rd3];
	add.s32 	%r49, %r48, %r1;
	cvt.u64.u32 	%rd56, %r49;
	add.s64 	%rd57, %rd56, %rd1;
	shl.b64 	%rd58, %rd57, 3;
	add.s64 	%rd59, %rd2, %rd58;
	ld.global.f64 	%fd26, [%rd59+8];
	st.global.f64 	[%rd59], %fd26;
	st.global.f64 	[%rd59+8], %fd25;
	ld.global.f64 	%fd27, [%rd3];
	add.s32 	%r50, %r49, %r1;
	cvt.u64.u32 	%rd60, %r50;
	add.s64 	%rd61, %rd60, %rd1;
	shl.b64 	%rd62, %rd61, 3;
	add.s64 	%rd63, %rd2, %rd62;
	ld.global.f64 	%fd28, [%rd63+8];
	st.global.f64 	[%rd63], %fd28;
	st.global.f64 	[%rd63+8], %fd27;
	add.s32 	%r66, %r66, 4;
$L__BB0_9:
	setp.eq.s32 	%p15, %r32, 0;
	@%p15 bra 	$L__BB0_14;
	setp.eq.s32 	%p16, %r32, 1;
	@%p16 bra 	$L__BB0_12;
	ld.global.f64 	%fd29, [%rd3];
	mul.lo.s32 	%r51, %r66, %r1;
	cvt.u64.u32 	%rd64, %r51;
	add.s64 	%rd65, %rd64, %rd1;
	shl.b64 	%rd66, %rd65, 3;
	add.s64 	%rd67, %rd2, %rd66;
	ld.global.f64 	%fd30, [%rd67+8];
	st.global.f64 	[%rd67], %fd30;
	st.global.f64 	[%rd67+8], %fd29;
	ld.global.f64 	%fd31, [%rd3];
	add.s32 	%r52, %r51, %r1;
	cvt.u64.u32 	%rd68, %r52;
	add.s64 	%rd69, %rd68, %rd1;
	shl.b64 	%rd70, %rd69, 3;
	add.s64 	%rd71, %rd2, %rd70;
	ld.global.f64 	%fd32, [%rd71+8];
	st.global.f64 	[%rd71], %fd32;
	st.global.f64 	[%rd71+8], %fd31;
	add.s32 	%r66, %r66, 2;
$L__BB0_12:
	and.b32  	%r53, %r1, 1;
	setp.eq.b32 	%p18, %r53, 1;
	not.pred 	%p19, %p18;
	@%p19 bra 	$L__BB0_14;
	ld.global.f64 	%fd33, [%rd3];
	mul.lo.s32 	%r54, %r66, %r1;
	cvt.u64.u32 	%rd72, %r54;
	add.s64 	%rd73, %rd72, %rd1;
	shl.b64 	%rd74, %rd73, 3;
	add.s64 	%rd75, %rd2, %rd74;
	ld.global.f64 	%fd34, [%rd75+8];
	st.global.f64 	[%rd75], %fd34;
	st.global.f64 	[%rd75+8], %fd33;
$L__BB0_14:
	ld.global.f64 	%fd37, [%rd3];
	setp.ne.s32 	%p21, %r39, 0;
	cvta.to.global.u64 	%rd76, %rd7;
	mul.wide.u32 	%rd77, %r2, 8;
	add.s64 	%rd4, %rd76, %rd77;
	@%p21 bra 	$L__BB0_16;
	st.global.f64 	[%rd4], %fd37;
	bra.uni 	$L__BB0_17;
$L__BB0_16:
	ld.global.f64 	%fd35, [%rd4];
	mul.f64 	%fd37, %fd37, %fd35;
	st.global.f64 	[%rd4], %fd37;
$L__BB0_17:
	@%p22 bra 	$L__BB0_19;
	neg.f64 	%fd36, %fd37;
	st.global.f64 	[%rd4], %fd36;
$L__BB0_19:
	ret;

}
	// .globl	_Z14subtractPivotsPdPiS_S0_
.visible .entry _Z14subtractPivotsPdPiS_S0_(
	.param .u64 .ptr .align 1 _Z14subtractPivotsPdPiS_S0__param_0,
	.param .u64 .ptr .align 1 _Z14subtractPivotsPdPiS_S0__param_1,
	.param .u64 .ptr .align 1 _Z14subtractPivotsPdPiS_S0__param_2,
	.param .u64 .ptr .align 1 _Z14subtractPivotsPdPiS_S0__param_3
)
{
	.reg .pred 	%p<11>;
	.reg .b32 	%r<48>;
	.reg .b64 	%rd<81>;
	.reg .b64 	%fd<120>;

	ld.param.u64 	%rd3, [_Z14subtractPivotsPdPiS_S0__param_0];
	ld.param.u64 	%rd4, [_Z14subtractPivotsPdPiS_S0__param_1];
	ld.param.u64 	%rd5, [_Z14subtractPivotsPdPiS_S0__param_3];
	cvta.to.global.u64 	%rd6, %rd5;
	ld.global.u32 	%r42, [%rd6];
	mov.u32 	%r2, %tid.x;
	setp.le.u32 	%p1, %r2, %r42;
	@%p1 bra 	$L__BB1_15;
	cvta.to.global.u64 	%rd7, %rd4;
	cvta.to.global.u64 	%rd8, %rd3;
	ld.global.u32 	%r3, [%rd7];
	mov.u32 	%r30, %ctaid.x;
	mul.lo.s32 	%r31, %r3, %r30;
	mul.lo.s32 	%r32, %r31, %r3;
	mul.wide.u32 	%rd9, %r32, 8;
	add.s64 	%rd10, %rd8, %rd9;
	mul.wide.u32 	%rd11, %r2, 8;
	add.s64 	%rd1, %rd10, %rd11;
	mul.wide.u32 	%rd12, %r42, 8;
	add.s64 	%rd2, %rd10, %rd12;
	mul.lo.s32 	%r33, %r3, %r42;
	mul.wide.s32 	%rd13, %r33, 8;
	add.s64 	%rd14, %rd2, %rd13;
	ld.global.f64 	%fd2, [%rd14];
	add.s64 	%rd15, %rd1, %rd13;
	ld.global.f64 	%fd3, [%rd15];
	div.rn.f64 	%fd1, %fd3, %fd2;
	add.s32 	%r44, %r42, 1;
	setp.ge.s32 	%p2, %r44, %r3;
	@%p2 bra 	$L__BB1_15;
	not.b32 	%r34, %r42;
	add.s32 	%r5, %r3, %r34;
	sub.s32 	%r35, %r3, %r42;
	add.s32 	%r36, %r35, -2;
	and.b32  	%r6, %r5, 15;
	setp.lt.u32 	%p3, %r36, 15;
	@%p3 bra 	$L__BB1_6;
	and.b32  	%r37, %r5, -16;
	neg.s32 	%r41, %r37;
	mul.lo.s32 	%r40, %r3, %r44;
	shl.b32 	%r9, %r3, 4;
	mul.wide.s32 	%rd19, %r3, 8;
$L__BB1_4:
	.pragma "nounroll";
	mul.wide.s32 	%rd16, %r40, 8;
	add.s64 	%rd17, %rd2, %rd16;
	ld.global.f64 	%fd4, [%rd17];
	mul.f64 	%fd5, %fd1, %fd4;
	add.s64 	%rd18, %rd1, %rd16;
	ld.global.f64 	%fd6, [%rd18];
	sub.f64 	%fd7, %fd6, %fd5;
	st.global.f64 	[%rd18], %fd7;
	add.s64 	%rd20, %rd17, %rd19;
	ld.global.f64 	%fd8, [%rd20];
	mul.f64 	%fd9, %fd1, %fd8;
	add.s64 	%rd21, %rd18, %rd19;
	ld.global.f64 	%fd10, [%rd21];
	sub.f64 	%fd11, %fd10, %fd9;
	st.global.f64 	[%rd21], %fd11;
	add.s64 	%rd22, %rd20, %rd19;
	ld.global.f64 	%fd12, [%rd22];
	mul.f64 	%fd13, %fd1, %fd12;
	add.s64 	%rd23, %rd21, %rd19;
	ld.global.f64 	%fd14, [%rd23];
	sub.f64 	%fd15, %fd14, %fd13;
	st.global.f64 	[%rd23], %fd15;
	add.s64 	%rd24, %rd22, %rd19;
	ld.global.f64 	%fd16, [%rd24];
	mul.f64 	%fd17, %fd1, %fd16;
	add.s64 	%rd25, %rd23, %rd19;
	ld.global.f64 	%fd18, [%rd25];
	sub.f64 	%fd19, %fd18, %fd17;
	st.global.f64 	[%rd25], %fd19;
	add.s64 	%rd26, %rd24, %rd19;
	ld.global.f64 	%fd20, [%rd26];
	mul.f64 	%fd21, %fd1, %fd20;
	add.s64 	%rd27, %rd25, %rd19;
	ld.global.f64 	%fd22, [%rd27];
	sub.f64 	%fd23, %fd22, %fd21;
	st.global.f64 	[%rd27], %fd23;
	add.s64 	%rd28, %rd26, %rd19;
	ld.global.f64 	%fd24, [%rd28];
	mul.f64 	%fd25, %fd1, %fd24;
	add.s64 	%rd29, %rd27, %rd19;
	ld.global.f64 	%fd26, [%rd29];
	sub.f64 	%fd27, %fd26, %fd25;
	st.global.f64 	[%rd29], %fd27;
	add.s64 	%rd30, %rd28, %rd19;
	ld.global.f64 	%fd28, [%rd30];
	mul.f64 	%fd29, %fd1, %fd28;
	add.s64 	%rd31, %rd29, %rd19;
	ld.global.f64 	%fd30, [%rd31];
	sub.f64 	%fd31, %fd30, %fd29;
	st.global.f64 	[%rd31], %fd31;
	add.s64 	%rd32, %rd30, %rd19;
	ld.global.f64 	%fd32, [%rd32];
	mul.f64 	%fd33, %fd1, %fd32;
	add.s64 	%rd33, %rd31, %rd19;
	ld.global.f64 	%fd34, [%rd33];
	sub.f64 	%fd35, %fd34, %fd33;
	st.global.f64 	[%rd33], %fd35;
	add.s64 	%rd34, %rd32, %rd19;
	ld.global.f64 	%fd36, [%rd34];
	mul.f64 	%fd37, %fd1, %fd36;
	add.s64 	%rd35, %rd33, %rd19;
	ld.global.f64 	%fd38, [%rd35];
	sub.f64 	%fd39, %fd38, %fd37;
	st.global.f64 	[%rd35], %fd39;
	add.s64 	%rd36, %rd34, %rd19;
	ld.global.f64 	%fd40, [%rd36];
	mul.f64 	%fd41, %fd1, %fd40;
	add.s64 	%rd37, %rd35, %rd19;
	ld.global.f64 	%fd42, [%rd37];
	sub.f64 	%fd43, %fd42, %fd41;
	st.global.f64 	[%rd37], %fd43;
	add.s64 	%rd38, %rd36, %rd19;
	ld.global.f64 	%fd44, [%rd38];
	mul.f64 	%fd45, %fd1, %fd44;
	add.s64 	%rd39, %rd37, %rd19;
	ld.global.f64 	%fd46, [%rd39];
	sub.f64 	%fd47, %fd46, %fd45;
	st.global.f64 	[%rd39], %fd47;
	add.s64 	%rd40, %rd38, %rd19;
	ld.global.f64 	%fd48, [%rd40];
	mul.f64 	%fd49, %fd1, %fd48;
	add.s64 	%rd41, %rd39, %rd19;
	ld.global.f64 	%fd50, [%rd41];
	sub.f64 	%fd51, %fd50, %fd49;
	st.global.f64 	[%rd41], %fd51;
	add.s64 	%rd42, %rd40, %rd19;
	ld.global.f64 	%fd52, [%rd42];
	mul.f64 	%fd53, %fd1, %fd52;
	add.s64 	%rd43, %rd41, %rd19;
	ld.global.f64 	%fd54, [%rd43];
	sub.f64 	%fd55, %fd54, %fd53;
	st.global.f64 	[%rd43], %fd55;
	add.s64 	%rd44, %rd42, %rd19;
	ld.global.f64 	%fd56, [%rd44];
	mul.f64 	%fd57, %fd1, %fd56;
	add.s64 	%rd45, %rd43, %rd19;
	ld.global.f64 	%fd58, [%rd45];
	sub.f64 	%fd59, %fd58, %fd57;
	st.global.f64 	[%rd45], %fd59;
	add.s64 	%rd46, %rd44, %rd19;
	ld.global.f64 	%fd60, [%rd46];
	mul.f64 	%fd61, %fd1, %fd60;
	add.s64 	%rd47, %rd45, %rd19;
	ld.global.f64 	%fd62, [%rd47];
	sub.f64 	%fd63, %fd62, %fd61;
	st.global.f64 	[%rd47], %fd63;
	add.s64 	%rd48, %rd46, %rd19;
	ld.global.f64 	%fd64, [%rd48];
	mul.f64 	%fd65, %fd1, %fd64;
	add.s64 	%rd49, %rd47, %rd19;
	ld.global.f64 	%fd66, [%rd49];
	sub.f64 	%fd67, %fd66, %fd65;
	st.global.f64 	[%rd49], %fd67;
	add.s32 	%r42, %r42, 16;
	add.s32 	%r41, %r41, 16;
	add.s32 	%r40, %r40, %r9;
	setp.ne.s32 	%p4, %r41, 0;
	@%p4 bra 	$L__BB1_4;
	add.s32 	%r44, %r42, 1;
$L__BB1_6:
	setp.eq.s32 	%p5, %r6, 0;
	@%p5 bra 	$L__BB1_15;
	and.b32  	%r18, %r5, 7;
	setp.lt.u32 	%p6, %r6, 8;
	@%p6 bra 	$L__BB1_9;
	mul.lo.s32 	%r38, %r44, %r3;
	mul.wide.s32 	%rd50, %r38, 8;
	add.s64 	%rd51, %rd2, %rd50;
	ld.global.f64 	%fd68, [%rd51];
	mul.f64 	%fd69, %fd1, %fd68;
	add.s64 	%rd52, %rd1, %rd50;
	ld.global.f64 	%fd70, [%rd52];
	sub.f64 	%fd71, %fd70, %fd69;
	st.global.f64 	[%rd52], %fd71;
	mul.wide.s32 	%rd53, %r3, 8;
	add.s64 	%rd54, %rd51, %rd53;
	ld.global.f64 	%fd72, [%rd54];
	mul.f64 	%fd73, %fd1, %fd72;
	add.s64 	%rd55, %rd52, %rd53;
	ld.global.f64 	%fd74, [%rd55];
	sub.f64 	%fd75, %fd74, %fd73;
	st.global.f64 	[%rd55], %fd75;
	add.s64 	%rd56, %rd54, %rd53;
	ld.global.f64 	%fd76, [%rd56];
	mul.f64 	%fd77, %fd1, %fd76;
	add.s64 	%rd57, %rd55, %rd53;
	ld.global.f64 	%fd78, [%rd57];
	sub.f64 	%fd79, %fd78, %fd77;
	st.global.f64 	[%rd57], %fd79;
	add.s64 	%rd58, %rd56, %rd53;
	ld.global.f64 	%fd80, [%rd58];
	mul.f64 	%fd81, %fd1, %fd80;
	add.s64 	%rd59, %rd57, %rd53;
	ld.global.f64 	%fd82, [%rd59];
	sub.f64 	%fd83, %fd82, %fd81;
	st.global.f64 	[%rd59], %fd83;
	add.s64 	%rd60, %rd58, %rd53;
	ld.global.f64 	%fd84, [%rd60];
	mul.f64 	%fd85, %fd1, %fd84;
	add.s64 	%rd61, %rd59, %rd53;
	ld.global.f64 	%fd86, [%rd61];
	sub.f64 	%fd87, %fd86, %fd85;
	st.global.f64 	[%rd61], %fd87;
	add.s64 	%rd62, %rd60, %rd53;
	ld.global.f64 	%fd88, [%rd62];
	mul.f64 	%fd89, %fd1, %fd88;
	add.s64 	%rd63, %rd61, %rd53;
	ld.global.f64 	%fd90, [%rd63];
	sub.f64 	%fd91, %fd90, %fd89;
	st.global.f64 	[%rd63], %fd91;
	add.s64 	%rd64, %rd62, %rd53;
	ld.global.f64 	%fd92, [%rd64];
	mul.f64 	%fd93, %fd1, %fd92;
	add.s64 	%rd65, %rd63, %rd53;
	ld.global.f64 	%fd94, [%rd65];
	sub.f64 	%fd95, %fd94, %fd93;
	st.global.f64 	[%rd65], %fd95;
	add.s64 	%rd66, %rd64, %rd53;
	ld.global.f64 	%fd96, [%rd66];
	mul.f64 	%fd97, %fd1, %fd96;
	add.s64 	%rd67, %rd65, %rd53;
	ld.global.f64 	%fd98, [%rd67];
	sub.f64 	%fd99, %fd98, %fd97;
	st.global.f64 	[%rd67], %fd99;
	add.s32 	%r44, %r44, 8;
$L__BB1_9:
	setp.eq.s32 	%p7, %r18, 0;
	@%p7 bra 	$L__BB1_15;
	and.b32  	%r21, %r5, 3;
	setp.lt.u32 	%p8, %r18, 4;
	@%p8 bra 	$L__BB1_12;
	mul.lo.s32 	%r39, %r44, %r3;
	mul.wide.s32 	%rd68, %r39, 8;
	add.s64 	%rd69, %rd2, %rd68;
	ld.global.f64 	%fd100, [%rd69];
	mul.f64 	%fd101, %fd1, %fd100;
	add.s64 	%rd70, %rd1, %rd68;
	ld.global.f64 	%fd102, [%rd70];
	sub.f64 	%fd103, %fd102, %fd101;
	st.global.f64 	[%rd70], %fd103;
	mul.wide.s32 	%rd71, %r3, 8;
	add.s64 	%rd72, %rd69, %rd71;
	ld.global.f64 	%fd104, [%rd72];
	mul.f64 	%fd105, %fd1, %fd104;
	add.s64 	%rd73, %rd70, %rd71;
	ld.global.f64 	%fd106, [%rd73];
	sub.f64 	%fd107, %fd106, %fd105;
	st.global.f64 	[%rd73], %fd107;
	add.s64 	%rd74, %rd72, %rd71;
	ld.global.f64 	%fd108, [%rd74];
	mul.f64 	%fd109, %fd1, %fd108;
	add.s64 	%rd75, %rd73, %rd71;
	ld.global.f64 	%fd110, [%rd75];
	sub.f64 	%fd111, %fd110, %fd109;
	st.global.f64 	[%rd75], %fd111;
	add.s64 	%rd76, %rd74, %rd71;
	ld.global.f64 	%fd112, [%rd76];
	mul.f64 	%fd113, %fd1, %fd112;
	add.s64 	%rd77, %rd75, %rd71;
	ld.global.f64 	%fd114, [%rd77];
	sub.f64 	%fd115, %fd114, %fd113;
	st.global.f64 	[%rd77], %fd115;
	add.s32 	%r44, %r44, 4;
$L__BB1_12:
	setp.eq.s32 	%p9, %r21, 0;
	@%p9 bra 	$L__BB1_15;
	mul.lo.s32 	%r47, %r44, %r3;
	neg.s32 	%r46, %r21;
$L__BB1_14:
	.pragma "nounroll";
	mul.wide.s32 	%rd78, %r47, 8;
	add.s64 	%rd79, %rd2, %rd78;
	ld.global.f64 	%fd116, [%rd79];
	mul.f64 	%fd117, %fd1, %fd116;
	add.s64 	%rd80, %rd1, %rd78;
	ld.global.f64 	%fd118, [%rd80];
	sub.f64 	%fd119, %fd118, %fd117;
	st.global.f64 	[%rd80], %fd119;
	add.s32 	%r47, %r47, %r3;
	add.s32 	%r46, %r46, 1;
	setp.ne.s32 	%p10, %r46, 0;
	@%p10 bra 	$L__BB1_14;
$L__BB1_15:
	ret;

}


// ===== COMPILED SASS (sm_100) =====

	.target	sm_100

	.elftype	@"ET_EXEC"


//--------------------- .note.nv.tkinfo           --------------------------
	.section	.note.nv.tkinfo,"",@"SHT_NOTE"
	.sectionflags	@"SHF_NOTE_NV_TKINFO"
	.tkinfo
        /*0018*/ 	.word	0x00000002
        /*0030*/ 	.string	""
        /*0030*/ 	.string	"ptxas"
        /*0030*/ 	.string	"Cuda compilation tools, release 13.0, V13.0.88"
        /*0030*/ 	.string	"Build cuda_13.0.r13.0/compiler.36424714_0"
        /*0030*/ 	.string	"-arch sm_100 -m 64 "



//--------------------- .note.nv.cuinfo           --------------------------
	.section	.note.nv.cuinfo,"",@"SHT_NOTE"
	.sectionflags	@"SHF_NOTE_NV_CUINFO"
        /*0018*/ 	.short	0x0002
        /*001a*/ 	.short	0x0064
        /*001c*/ 	.short	0x0082
	.zero		2


//--------------------- .nv.info                  --------------------------
	.section	.nv.info,"",@"SHT_CUDA_INFO"
	.align	4


	//----- nvinfo : EIATTR_REGCOUNT
	.align		4
        /*0000*/ 	.byte	0x04, 0x2f
        /*0002*/ 	.short	(.L_1 - .L_0)
	.align		4
.L_0:
        /*0004*/ 	.word	index@(_Z10calcPivotsPdPiS_S0_)
        /*0008*/ 	.word	0x00000020


	//----- nvinfo : EIATTR_FRAME_SIZE
	.align		4
.L_1:
        /*000c*/ 	.byte	0x04, 0x11
        /*000e*/ 	.short	(.L_3 - .L_2)
	.align		4
.L_2:
        /*0010*/ 	.word	index@(_Z10calcPivotsPdPiS_S0_)
        /*0014*/ 	.word	0x00000000


	//----- nvinfo : EIATTR_REGCOUNT
	.align		4
.L_3:
        /*0018*/ 	.byte	0x04, 0x2f
        /*001a*/ 	.short	(.L_5 - .L_4)
	.align		4
.L_4:
        /*001c*/ 	.word	index@(_Z14subtractPivotsPdPiS_S0_)
        /*0020*/ 	.word	0x00000020


	//----- nvinfo : EIATTR_FRAME_SIZE
	.align		4
.L_5:
        /*0024*/ 	.byte	0x04, 0x11
        /*0026*/ 	.short	(.L_7 - .L_6)
	.align		4
.L_6:
        /*0028*/ 	.word	index@($__internal_0_$__cuda_sm20_div_rn_f64_full)
        /*002c*/ 	.word	0x00000000


	//----- nvinfo : EIATTR_FRAME_SIZE
	.align		4
.L_7:
        /*0030*/ 	.byte	0x04, 0x11
        /*0032*/ 	.short	(.L_9 - .L_8)
	.align		4
.L_8:
        /*0034*/ 	.word	index@(_Z14subtractPivotsPdPiS_S0_)
        /*0038*/ 	.word	0x00000000


	//----- nvinfo : EIATTR_MIN_STACK_SIZE
	.align		4
.L_9:
        /*003c*/ 	.byte	0x04, 0x12
        /*003e*/ 	.short	(.L_11 - .L_10)
	.align		4
.L_10:
        /*0040*/ 	.word	index@(_Z14subtractPivotsPdPiS_S0_)
        /*0044*/ 	.word	0x00000000


	//----- nvinfo : EIATTR_MIN_STACK_SIZE
	.align		4
.L_11:
        /*0048*/ 	.byte	0x04, 0x12
        /*004a*/ 	.short	(.L_13 - .L_12)
	.align		4
.L_12:
        /*004c*/ 	.word	index@(_Z10calcPivotsPdPiS_S0_)
        /*0050*/ 	.word	0x00000000
.L_13:


//--------------------- .nv.compat                --------------------------
	.section	.nv.compat,"",@"SHT_CUDA_COMPAT_INFO"
	.align	4
        /*0000*/ 	.byte	0x02, 0x09, 0x00, 0x00, 0x02, 0x02, 0x01, 0x00, 0x02, 0x05, 0x05, 0x00, 0x03, 0x07, 0x01, 0x01
        /*0010*/ 	.byte	0x02, 0x03, 0x00, 0x00, 0x02, 0x06, 0x01, 0x00, 0x04, 0x0b, 0x08, 0x00, 0x01, 0x00, 0x00, 0x00
        /*0020*/ 	.byte	0x00, 0x00, 0x00, 0x00


//--------------------- .nv.info._Z14subtractPivotsPdPiS_S0_ --------------------------
	.section	.nv.info._Z14subtractPivotsPdPiS_S0_,"",@"SHT_CUDA_INFO"
	.sectionflags	@""
	.align	4


	//----- nvinfo : EIATTR_CUDA_API_VERSION
	.align		4
        /*0000*/ 	.byte	0x04, 0x37
        /*0002*/ 	.short	(.L_15 - .L_14)
.L_14:
        /*0004*/ 	.word	0x00000082


	//----- nvinfo : EIATTR_KPARAM_INFO
	.align		4
.L_15:
        /*0008*/ 	.byte	0x04, 0x17
        /*000a*/ 	.short	(.L_17 - .L_16)
.L_16:
        /*000c*/ 	.word	0x00000000
        /*0010*/ 	.short	0x0003
        /*0012*/ 	.short	0x0018
        /*0014*/ 	.byte	0x00, 0xf5, 0x21, 0x00


	//----- nvinfo : EIATTR_KPARAM_INFO
	.align		4
.L_17:
        /*0018*/ 	.byte	0x04, 0x17
        /*001a*/ 	.short	(.L_19 - .L_18)
.L_18:
        /*001c*/ 	.word	0x00000000
        /*0020*/ 	.short	0x0002
        /*0022*/ 	.short	0x0010
        /*0024*/ 	.byte	0x00, 0xf5, 0x21, 0x00


	//----- nvinfo : EIATTR_KPARAM_INFO
	.align		4
.L_19:
        /*0028*/ 	.byte	0x04, 0x17
        /*002a*/ 	.short	(.L_21 - .L_20)
.L_20:
        /*002c*/ 	.word	0x00000000
        /*0030*/ 	.short	0x0001
        /*0032*/ 	.short	0x0008
        /*0034*/ 	.byte	0x00, 0xf5, 0x21, 0x00


	//----- nvinfo : EIATTR_KPARAM_INFO
	.align		4
.L_21:
        /*0038*/ 	.byte	0x04, 0x17
        /*003a*/ 	.short	(.L_23 - .L_22)
.L_22:
        /*003c*/ 	.word	0x00000000
        /*0040*/ 	.short	0x0000
        /*0042*/ 	.short	0x0000
        /*0044*/ 	.byte	0x00, 0xf5, 0x21, 0x00


	//----- nvinfo : EIATTR_SPARSE_MMA_MASK
	.align		4
.L_23:
        /*0048*/ 	.byte	0x03, 0x50
        /*004a*/ 	.short	0x0000


	//----- nvinfo : EIATTR_MAXREG_COUNT
	.align		4
        /*004c*/ 	.byte	0x03, 0x1b
        /*004e*/ 	.short	0x00ff


	//----- nvinfo : EIATTR_MERCURY_ISA_VERSION
	.align		4
        /*0050*/ 	.byte	0x03, 0x5f
        /*0052*/ 	.short	0x0101


	//----- nvinfo : EIATTR_VRC_CTA_INIT_COUNT
	.align		4
        /*0054*/ 	.byte	0x02, 0x4a
	.zero		1
	.zero		1


	//----- nvinfo : EIATTR_EXIT_INSTR_OFFSETS
	.align		4
        /*0058*/ 	.byte	0x04, 0x1c
        /*005a*/ 	.short	(.L_25 - .L_24)


	//   ....[0]....
.L_24:
        /*005c*/ 	.word	0x00000060


	//   ....[1]....
        /*0060*/ 	.word	0x000002b0


	//   ....[2]....
        /*0064*/ 	.word	0x000009c0


	//   ....[3]....
        /*0068*/ 	.word	0x00000d30


	//   ....[4]....
        /*006c*/ 	.word	0x00000f20


	//   ....[5]....
        /*0070*/ 	.word	0x00000ff0


	//----- nvinfo : EIATTR_CRS_STACK_SIZE
	.align		4
.L_25:
        /*0074*/ 	.byte	0x04, 0x1e
        /*0076*/ 	.short	(.L_27 - .L_26)
.L_26:
        /*0078*/ 	.word	0x00000000


	//----- nvinfo : EIATTR_CBANK_PARAM_SIZE
	.align		4
.L_27:
        /*007c*/ 	.byte	0x03, 0x19
        /*007e*/ 	.short	0x0020


	//----- nvinfo : EIATTR_PARAM_CBANK
	.align		4
        /*0080*/ 	.byte	0x04, 0x0a
        /*0082*/ 	.short	(.L_29 - .L_28)
	.align		4
.L_28:
        /*0084*/ 	.word	index@(.nv.constant0._Z14subtractPivotsPdPiS_S0_)
        /*0088*/ 	.short	0x0380
        /*008a*/ 	.short	0x0020


	//----- nvinfo : EIATTR_SW_WAR
	.align		4
.L_29:
        /*008c*/ 	.byte	0x04, 0x36
        /*008e*/ 	.short	(.L_31 - .L_30)
.L_30:
        /*0090*/ 	.word	0x00000008
.L_31:


//--------------------- .nv.info._Z10calcPivotsPdPiS_S0_ --------------------------
	.section	.nv.info._Z10calcPivotsPdPiS_S0_,"",@"SHT_CUDA_INFO"
	.sectionflags	@""
	.align	4


	//----- nvinfo : EIATTR_CUDA_API_VERSION
	.align		4
        /*0000*/ 	.byte	0x04, 0x37
        /*0002*/ 	.short	(.L_33 - .L_32)
.L_32:
        /*0004*/ 	.word	0x00000082


	//----- nvinfo : EIATTR_KPARAM_INFO
	.align		4
.L_33:
        /*0008*/ 	.byte	0x04, 0x17
        /*000a*/ 	.short	(.L_35 - .L_34)
.L_34:
        /*000c*/ 	.word	0x00000000
        /*0010*/ 	.short	0x0003
        /*0012*/ 	.short	0x0018
        /*0014*/ 	.byte	0x00, 0xf5, 0x21, 0x00


	//----- nvinfo : EIATTR_KPARAM_INFO
	.align		4
.L_35:
        /*0018*/ 	.byte	0x04, 0x17
        /*001a*/ 	.short	(.L_37 - .L_36)
.L_36:
        /*001c*/ 	.word	0x00000000
        /*0020*/ 	.short	0x0002
        /*0022*/ 	.short	0x0010
        /*0024*/ 	.byte	0x00, 0xf5, 0x21, 0x00


	//----- nvinfo : EIATTR_KPARAM_INFO
	.align		4
.L_37:
        /*0028*/ 	.byte	0x04, 0x17
        /*002a*/ 	.short	(.L_39 - .L_38)
.L_38:
        /*002c*/ 	.word	0x00000000
        /*0030*/ 	.short	0x0001
        /*0032*/ 	.short	0x0008
        /*0034*/ 	.byte	0x00, 0xf5, 0x21, 0x00


	//----- nvinfo : EIATTR_KPARAM_INFO
	.align		4
.L_39:
        /*0038*/ 	.byte	0x04, 0x17
        /*003a*/ 	.short	(.L_41 - .L_40)
.L_40:
        /*003c*/ 	.word	0x00000000
        /*0040*/ 	.short	0x0000
        /*0042*/ 	.short	0x0000
        /*0044*/ 	.byte	0x00, 0xf5, 0x21, 0x00


	//----- nvinfo : EIATTR_SPARSE_MMA_MASK
	.align		4
.L_41:
        /*0048*/ 	.byte	0x03, 0x50
        /*004a*/ 	.short	0x0000


	//----- nvinfo : EIATTR_MAXREG_COUNT
	.align		4
        /*004c*/ 	.byte	0x03, 0x1b
        /*004e*/ 	.short	0x00ff


	//----- nvinfo : EIATTR_MERCURY_ISA_VERSION
	.align		4
        /*0050*/ 	.byte	0x03, 0x5f
        /*0052*/ 	.short	0x0101


	//----- nvinfo : EIATTR_VRC_CTA_INIT_COUNT
	.align		4
        /*0054*/ 	.byte	0x02, 0x4a
	.zero		1
	.zero		1


	//----- nvinfo : EIATTR_EXIT_INSTR_OFFSETS
	.align		4
        /*0058*/ 	.byte	0x04, 0x1c
        /*005a*/ 	.short	(.L_43 - .L_42)


	//   ....[0]....
.L_42:
        /*005c*/ 	.word	0x00000060


	//   ....[1]....
        /*0060*/ 	.word	0x00000cb0


	//   ....[2]....
        /*0064*/ 	.word	0x00000ce0


	//----- nvinfo : EIATTR_CBANK_PARAM_SIZE
	.align		4
.L_43:
        /*0068*/ 	.byte	0x03, 0x19
        /*006a*/ 	.short	0x0020


	//----- nvinfo : EIATTR_PARAM_CBANK
	.align		4
        /*006c*/ 	.byte	0x04, 0x0a
        /*006e*/ 	.short	(.L_45 - .L_44)
	.align		4
.L_44:
        /*0070*/ 	.word	index@(.nv.constant0._Z10calcPivotsPdPiS_S0_)
        /*0074*/ 	.short	0x0380
        /*0076*/ 	.short	0x0020


	//----- nvinfo : EIATTR_SW_WAR
	.align		4
.L_45:
        /*0078*/ 	.byte	0x04, 0x36
        /*007a*/ 	.short	(.L_47 - .L_46)
.L_46:
        /*007c*/ 	.word	0x00000008
.L_47:


//--------------------- .nv.callgraph             --------------------------
	.section	.nv.callgraph,"",@"SHT_CUDA_CALLGRAPH"
	.align	4
	.sectionentsize	8
	.align		4
        /*0000*/ 	.word	0x00000000
	.align		4
        /*0004*/ 	.word	0xffffffff
	.align		4
        /*0008*/ 	.word	0x00000000
	.align		4
        /*000c*/ 	.word	0xfffffffe
	.align		4
        /*0010*/ 	.word	0x00000000
	.align		4
        /*0014*/ 	.word	0xfffffffd
	.align		4
        /*0018*/ 	.word	0x00000000
	.align		4
        /*001c*/ 	.word	0xfffffffc


//--------------------- .text._Z14subtractPivotsPdPiS_S0_ --------------------------
	.section	.text._Z14subtractPivotsPdPiS_S0_,"ax",@progbits
	.align	128
        .global         _Z14subtractPivotsPdPiS_S0_
        .type           _Z14subtractPivotsPdPiS_S0_,@function
        .size           _Z14subtractPivotsPdPiS_S0_,(.L_x_19 - _Z14subtractPivotsPdPiS_S0_)
        .other          _Z14subtractPivotsPdPiS_S0_,@"STO_CUDA_ENTRY STV_DEFAULT"
_Z14subtractPivotsPdPiS_S0_:
.text._Z14subtractPivotsPdPiS_S0_:
[----:B------:R-:W-:Y:S08]  /*0000*/  LDC R1, c[0x0][0x37c] ;  /* 0x0000df00ff017b82 */ /* 0x000ff00000000800 */
[----:B------:R-:W0:Y:S01]  /*0010*/  LDC.64 R2, c[0x0][0x398] ;  /* 0x0000e600ff027b82 */ /* 0x000e220000000a00 */
[----:B------:R-:W0:Y:S02]  /*0020*/  LDCU.64 UR4, c[0x0][0x358] ;  /* 0x00006b00ff0477ac */ /* 0x000e240008000a00 */
[----:B0-----:R-:W2:Y:S01]  /*0030*/  LDG.E R0, desc[UR4][R2.64] ;  /* 0x0000000402007981 */ /* 0x001ea2000c1e1900 */
[----:B------:R-:W2:Y:S02]  /*0040*/  S2R R13, SR_TID.X ;  /* 0x00000000000d7919 */ /* 0x000ea40000002100 */
[----:B--2---:R-:W-:-:S13]  /*0050*/  ISETP.GT.U32.AND P0, PT, R13, R0, PT ;  /* 0x000000000d00720c */ /* 0x004fda0003f04070 */
[----:B------:R-:W-:Y:S05]  /*0060*/  @!P0 EXIT ;  /* 0x000000000000894d */ /* 0x000fea0003800000 */
[----:B------:R-:W0:Y:S01]  /*0070*/  LDC.64 R2, c[0x0][0x388] ;  /* 0x0000e200ff027b82 */ /* 0x000e220000000a00 */
[----:B------:R-:W1:Y:S07]  /*0080*/  S2R R6, SR_CTAID.X ;  /* 0x0000000000067919 */ /* 0x000e6e0000002500 */
[----:B------:R-:W2:Y:S01]  /*0090*/  LDC.64 R4, c[0x0][0x380] ;  /* 0x0000e000ff047b82 */ /* 0x000ea20000000a00 */
[----:B0-----:R-:W1:Y:S02]  /*00a0*/  LDG.E R15, desc[UR4][R2.64] ;  /* 0x00000004020f7981 */ /* 0x001e64000c1e1900 */
[----:B-1----:R-:W-:-:S02]  /*00b0*/  IMAD R6, R15, R6, RZ ;  /* 0x000000060f067224 */ /* 0x002fc400078e02ff */
[----:B------:R-:W-:Y:S02]  /*00c0*/  IMAD R11, R0, R15, RZ ;  /* 0x0000000f000b7224 */ /* 0x000fe400078e02ff */
[----:B------:R-:W-:-:S04]  /*00d0*/  IMAD R7, R15, R6, RZ ;  /* 0x000000060f077224 */ /* 0x000fc800078e02ff */
[----:B--2---:R-:W-:-:S04]  /*00e0*/  IMAD.WIDE.U32 R4, R7, 0x8, R4 ;  /* 0x0000000807047825 */ /* 0x004fc800078e0004 */
[----:B------:R-:W-:-:S04]  /*00f0*/  IMAD.WIDE.U32 R6, R0, 0x8, R4 ;  /* 0x0000000800067825 */ /* 0x000fc800078e0004 */
[----:B------:R-:W-:-:S06]  /*0100*/  IMAD.WIDE R8, R11, 0x8, R6 ;  /* 0x000000080b087825 */ /* 0x000fcc00078e0206 */
[----:B------:R-:W2:Y:S01]  /*0110*/  LDG.E.64 R8, desc[UR4][R8.64] ;  /* 0x0000000408087981 */ /* 0x000ea2000c1e1b00 */
[----:B------:R-:W-:-:S04]  /*0120*/  IMAD.WIDE.U32 R4, R13, 0x8, R4 ;  /* 0x000000080d047825 */ /* 0x000fc800078e0004 */
[----:B------:R-:W-:-:S06]  /*0130*/  IMAD.WIDE R10, R11, 0x8, R4 ;  /* 0x000000080b0a7825 */ /* 0x000fcc00078e0204 */
[----:B------:R-:W3:Y:S01]  /*0140*/  LDG.E.64 R10, desc[UR4][R10.64] ;  /* 0x000000040a0a7981 */ /* 0x000ee2000c1e1b00 */
[----:B------:R-:W-:Y:S01]  /*0150*/  HFMA2 R2, -RZ, RZ, 0, 5.9604644775390625e-08 ;  /* 0x00000001ff027431 */ /* 0x000fe200000001ff */
[----:B------:R-:W-:Y:S01]  /*0160*/  BSSY.RECONVERGENT B0, `(.L_x_0) ;  /* 0x0000012000007945 */ /* 0x000fe20003800200 */
[----:B--2---:R-:W0:Y:S01]  /*0170*/  MUFU.RCP64H R3, R9 ;  /* 0x0000000900037308 */ /* 0x004e220000001800 */
[----:B---3--:R-:W-:-:S03]  /*0180*/  FSETP.GEU.AND P1, PT, |R11|, 6.5827683646048100446e-37, PT ;  /* 0x036000000b00780b */ /* 0x008fc60003f2e200 */
[----:B0-----:R-:W-:-:S08]  /*0190*/  DFMA R12, -R8, R2, 1 ;  /* 0x3ff00000080c742b */ /* 0x001fd00000000102 */
[----:B------:R-:W-:-:S08]  /*01a0*/  DFMA R12, R12, R12, R12 ;  /* 0x0000000c0c0c722b */ /* 0x000fd0000000000c */
[----:B------:R-:W-:-:S08]  /*01b0*/  DFMA R12, R2, R12, R2 ;  /* 0x0000000c020c722b */ /* 0x000fd00000000002 */
[----:B------:R-:W-:-:S08]  /*01c0*/  DFMA R2, -R8, R12, 1 ;  /* 0x3ff000000802742b */ /* 0x000fd0000000010c */
[----:B------:R-:W-:-:S08]  /*01d0*/  DFMA R2, R12, R2, R12 ;  /* 0x000000020c02722b */ /* 0x000fd0000000000c */
[----:B------:R-:W-:-:S08]  /*01e0*/  DMUL R12, R10, R2 ;  /* 0x000000020a0c7228 */ /* 0x000fd00000000000 */
[----:B------:R-:W-:-:S08]  /*01f0*/  DFMA R16, -R8, R12, R10 ;  /* 0x0000000c0810722b */ /* 0x000fd0000000010a */
[----:B------:R-:W-:-:S10]  /*0200*/  DFMA R2, R2, R16, R12 ;  /* 0x000000100202722b */ /* 0x000fd4000000000c */
[----:B------:R-:W-:-:S05]  /*0210*/  FFMA R12, RZ, R9, R3 ;  /* 0x00000009ff0c7223 */ /* 0x000fca0000000003 */
[----:B------:R-:W-:-:S13]  /*0220*/  FSETP.GT.AND P0, PT, |R12|, 1.469367938527859385e-39, PT ;  /* 0x001000000c00780b */ /* 0x000fda0003f04200 */
[----:B------:R-:W-:Y:S05]  /*0230*/  @P0 BRA P1, `(.L_x_1) ;  /* 0x0000000000100947 */ /* 0x000fea0000800000 */
[----:B------:R-:W-:-:S07]  /*0240*/  MOV R14, 0x260 ;  /* 0x00000260000e7802 */ /* 0x000fce0000000f00 */
[----:B------:R-:W-:Y:S05]  /*0250*/  CALL.REL.NOINC `($__internal_0_$__cuda_sm20_div_rn_f64_full) ;  /* 0x0000000c00687944 */ /* 0x000fea0003c00000 */
[----:B------:R-:W-:Y:S01]  /*0260*/  MOV R2, R16 ;  /* 0x0000001000027202 */ /* 0x000fe20000000f00 */
[----:B------:R-:W-:-:S07]  /*0270*/  IMAD.MOV.U32 R3, RZ, RZ, R17 ;  /* 0x000000ffff037224 */ /* 0x000fce00078e0011 */
.L_x_1:
[----:B------:R-:W-:Y:S05]  /*0280*/  BSYNC.RECONVERGENT B0 ;  /* 0x0000000000007941 */ /* 0x000fea0003800200 */
.L_x_0:
[----:B------:R-:W-:-:S04]  /*0290*/  IADD3 R10, PT, PT, R0, 0x1, RZ ;  /* 0x00000001000a7810 */ /* 0x000fc80007ffe0ff */
[----:B------:R-:W-:-:S13]  /*02a0*/  ISETP.GE.AND P0, PT, R10, R15, PT ;  /* 0x0000000f0a00720c */ /* 0x000fda0003f06270 */
[----:B------:R-:W-:Y:S05]  /*02b0*/  @P0 EXIT ;  /* 0x000000000000094d */ /* 0x000fea0003800000 */
[----:B------:R-:W-:Y:S02]  /*02c0*/  IADD3 R9, PT, PT, R15, -0x2, -R0 ;  /* 0xfffffffe0f097810 */ /* 0x000fe40007ffe800 */
[----:B------:R-:W-:Y:S02]  /*02d0*/  LOP3.LUT R8, RZ, R0, RZ, 0x33, !PT ;  /* 0x00000000ff087212 */ /* 0x000fe400078e33ff */
[----:B------:R-:W-:Y:S02]  /*02e0*/  ISETP.GE.U32.AND P0, PT, R9, 0xf, PT ;  /* 0x0000000f0900780c */ /* 0x000fe40003f06070 */
[----:B------:R-:W-:-:S04]  /*02f0*/  IADD3 R8, PT, PT, R15, R8, RZ ;  /* 0x000000080f087210 */ /* 0x000fc80007ffe0ff */
[----:B------:R-:W-:-:S07]  /*0300*/  LOP3.LUT R11, R8, 0xf, RZ, 0xc0, !PT ;  /* 0x0000000f080b7812 */ /* 0x000fce00078ec0ff */
[----:B------:R-:W-:Y:S05]  /*0310*/  @!P0 BRA `(.L_x_2) ;  /* 0x0000000400a48947 */ /* 0x000fea0003800000 */
[----:B------:R-:W-:Y:S01]  /*0320*/  LOP3.LUT R12, R8, 0xfffffff0, RZ, 0xc0, !PT ;  /* 0xfffffff0080c7812 */ /* 0x000fe200078ec0ff */
[----:B------:R-:W-:-:S04]  /*0330*/  IMAD R9, R15, R10, RZ ;  /* 0x0000000a0f097224 */ /* 0x000fc800078e02ff */
[----:B------:R-:W-:-:S07]  /*0340*/  IMAD.MOV R10, RZ, RZ, -R12 ;  /* 0x000000ffff0a7224 */ /* 0x000fce00078e0a0c */
.L_x_3:
[----:B-1----:R-:W-:-:S04]  /*0350*/  IMAD.WIDE R24, R9, 0x8, R6 ;  /* 0x0000000809187825 */ /* 0x002fc800078e0206 */
[----:B------:R-:W-:Y:S01]  /*0360*/  IMAD.WIDE R12, R9, 0x8, R4 ;  /* 0x00000008090c7825 */ /* 0x000fe200078e0204 */
[----:B------:R-:W2:Y:S04]  /*0370*/  LDG.E.64 R16, desc[UR4][R24.64] ;  /* 0x0000000418107981 */ /* 0x000ea8000c1e1b00 */
[----:B------:R-:W2:Y:S02]  /*0380*/  LDG.E.64 R18, desc[UR4][R12.64] ;  /* 0x000000040c127981 */ /* 0x000ea4000c1e1b00 */
[----:B--2---:R-:W-:Y:S01]  /*0390*/  DFMA R26, R16, -R2, R18 ;  /* 0x80000002101a722b */ /* 0x004fe20000000012 */
[----:B------:R-:W-:-:S04]  /*03a0*/  IMAD.WIDE R18, R15, 0x8, R24 ;  /* 0x000000080f127825 */ /* 0x000fc800078e0218 */
[C---:B------:R-:W-:Y:S02]  /*03b0*/  IMAD.WIDE R16, R15.reuse, 0x8, R12 ;  /* 0x000000080f107825 */ /* 0x040fe400078e020c */
[----:B------:R0:W-:Y:S04]  /*03c0*/  STG.E.64 desc[UR4][R12.64], R26 ;  /* 0x0000001a0c007986 */ /* 0x0001e8000c101b04 */
[----:B------:R-:W2:Y:S04]  /*03d0*/  LDG.E.64 R20, desc[UR4][R18.64] ;  /* 0x0000000412147981 */ /* 0x000ea8000c1e1b00 */
[----:B------:R-:W2:Y:S02]  /*03e0*/  LDG.E.64 R22, desc[UR4][R16.64] ;  /* 0x0000000410167981 */ /* 0x000ea4000c1e1b00 */
[----:B--2---:R-:W-:Y:S01]  /*03f0*/  DFMA R28, R20, -R2, R22 ;  /* 0x80000002141c722b */ /* 0x004fe20000000016 */
[----:B------:R-:W-:-:S04]  /*0400*/  IMAD.WIDE R22, R15, 0x8, R18 ;  /* 0x000000080f167825 */ /* 0x000fc800078e0212 */
[C---:B------:R-:W-:Y:S02]  /*0410*/  IMAD.WIDE R20, R15.reuse, 0x8, R16 ;  /* 0x000000080f147825 */ /* 0x040fe400078e0210 */
[----:B------:R1:W-:Y:S04]  /*0420*/  STG.E.64 desc[UR4][R16.64], R28 ;  /* 0x0000001c10007986 */ /* 0x0003e8000c101b04 */
[----:B------:R-:W2:Y:S04]  /*0430*/  LDG.E.64 R24, desc[UR4][R22.64] ;  /* 0x0000000416187981 */ /* 0x000ea8000c1e1b00 */
[----:B------:R-:W2:Y:S01]  /*0440*/  LDG.E.64 R18, desc[UR4][R20.64] ;  /* 0x0000000414127981 */ /* 0x000ea2000c1e1b00 */
[----:B0-----:R-:W-:Y:S01]  /*0450*/  IMAD.WIDE R12, R15, 0x8, R20 ;  /* 0x000000080f0c7825 */ /* 0x001fe200078e0214 */
[----:B--2---:R-:W-:-:S03]  /*0460*/  DFMA R26, R24, -R2, R18 ;  /* 0x80000002181a722b */ /* 0x004fc60000000012 */
[----:B------:R-:W-:-:S04]  /*0470*/  IMAD.WIDE R24, R15, 0x8, R22 ;  /* 0x000000080f187825 */ /* 0x000fc800078e0216 */
[----:B------:R0:W-:Y:S04]  /*0480*/  STG.E.64 desc[UR4][R20.64], R26 ;  /* 0x0000001a14007986 */ /* 0x0001e8000c101b04 */
[----:B------:R-:W0:Y:S04]  /*0490*/  LDG.E.64 R18, desc[UR4][R24.64] ;  /* 0x0000000418127981 */ /* 0x000e28000c1e1b00 */
[----:B------:R-:W0:Y:S01]  /*04a0*/  LDG.E.64 R22, desc[UR4][R12.64] ;  /* 0x000000040c167981 */ /* 0x000e22000c1e1b00 */
[----:B-1----:R-:W-:Y:S01]  /*04b0*/  IMAD.WIDE R16, R15, 0x8, R12 ;  /* 0x000000080f107825 */ /* 0x002fe200078e020c */
[----:B0-----:R-:W-:-:S03]  /*04c0*/  DFMA R26, R18, -R2, R22 ;  /* 0x80000002121a722b */ /* 0x001fc60000000016 */
[----:B------:R-:W-:-:S04]  /*04d0*/  IMAD.WIDE R18, R15, 0x8, R24 ;  /* 0x000000080f127825 */ /* 0x000fc800078e0218 */
[----:B------:R0:W-:Y:S04]  /*04e0*/  STG.E.64 desc[UR4][R12.64], R26 ;  /* 0x0000001a0c007986 */ /* 0x0001e8000c101b04 */
[----:B------:R-:W2:Y:S04]  /*04f0*/  LDG.E.64 R22, desc[UR4][R18.64] ;  /* 0x0000000412167981 */ /* 0x000ea8000c1e1b00 */
[----:B------:R-:W2:Y:S01]  /*0500*/  LDG.E.64 R28, desc[UR4][R16.64] ;  /* 0x00000004101c7981 */ /* 0x000ea2000c1e1b00 */
[----:B------:R-:W-:Y:S01]  /*0510*/  IMAD.WIDE R20, R15, 0x8, R16 ;  /* 0x000000080f147825 */ /* 0x000fe200078e0210 */
[----:B--2---:R-:W-:-:S03]  /*0520*/  DFMA R28, R22, -R2, R28 ;  /* 0x80000002161c722b */ /* 0x004fc6000000001c */
[----:B------:R-:W-:-:S04]  /*0530*/  IMAD.WIDE R22, R15, 0x8, R18 ;  /* 0x000000080f167825 */ /* 0x000fc800078e0212 */
        /* <DEDUP_REMOVED lines=55> */
[----:B------:R2:W3:Y:S04]  /*08b0*/  LDG.E.64 R24, desc[UR4][R22.64] ;  /* 0x0000000416187981 */ /* 0x0004e8000c1e1b00 */
[----:B------:R-:W3:Y:S01]  /*08c0*/  LDG.E.64 R18, desc[UR4][R20.64] ;  /* 0x0000000414127981 */ /* 0x000ee2000c1e1b00 */
[----:B0-----:R-:W-:-:S04]  /*08d0*/  IMAD.WIDE R12, R15, 0x8, R20 ;  /* 0x000000080f0c7825 */ /* 0x001fc800078e0214 */
[----:B--2---:R-:W-:Y:S01]  /*08e0*/  IMAD.WIDE R22, R15, 0x8, R22 ;  /* 0x000000080f167825 */ /* 0x004fe200078e0216 */
[----:B---3--:R-:W-:-:S07]  /*08f0*/  DFMA R24, R24, -R2, R18 ;  /* 0x800000021818722b */ /* 0x008fce0000000012 */
[----:B------:R1:W-:Y:S04]  /*0900*/  STG.E.64 desc[UR4][R20.64], R24 ;  /* 0x0000001814007986 */ /* 0x0003e8000c101b04 */
[----:B------:R-:W2:Y:S04]  /*0910*/  LDG.E.64 R18, desc[UR4][R22.64] ;  /* 0x0000000416127981 */ /* 0x000ea8000c1e1b00 */
[----:B------:R-:W2:Y:S01]  /*0920*/  LDG.E.64 R26, desc[UR4][R12.64] ;  /* 0x000000040c1a7981 */ /* 0x000ea2000c1e1b00 */
[----:B------:R-:W-:Y:S01]  /*0930*/  IADD3 R10, PT, PT, R10, 0x10, RZ ;  /* 0x000000100a0a7810 */ /* 0x000fe20007ffe0ff */
[----:B------:R-:W-:Y:S01]  /*0940*/  IMAD R9, R15, 0x10, R9 ;  /* 0x000000100f097824 */ /* 0x000fe200078e0209 */
[----:B------:R-:W-:-:S02]  /*0950*/  IADD3 R0, PT, PT, R0, 0x10, RZ ;  /* 0x0000001000007810 */ /* 0x000fc40007ffe0ff */
[----:B------:R-:W-:Y:S01]  /*0960*/  ISETP.NE.AND P0, PT, R10, RZ, PT ;  /* 0x000000ff0a00720c */ /* 0x000fe20003f05270 */
[----:B--2---:R-:W-:-:S07]  /*0970*/  DFMA R18, R18, -R2, R26 ;  /* 0x800000021212722b */ /* 0x004fce000000001a */
[----:B------:R1:W-:Y:S05]  /*0980*/  STG.E.64 desc[UR4][R12.64], R18 ;  /* 0x000000120c007986 */ /* 0x0003ea000c101b04 */
[----:B------:R-:W-:Y:S05]  /*0990*/  @P0 BRA `(.L_x_3) ;  /* 0xfffffff8006c0947 */ /* 0x000fea000383ffff */
[----:B------:R-:W-:-:S07]  /*09a0*/  IADD3 R10, PT, PT, R0, 0x1, RZ ;  /* 0x00000001000a7810 */ /* 0x000fce0007ffe0ff */
.L_x_2:
[----:B------:R-:W-:-:S13]  /*09b0*/  ISETP.NE.AND P0, PT, R11, RZ, PT ;  /* 0x000000ff0b00720c */ /* 0x000fda0003f05270 */
[----:B------:R-:W-:Y:S05]  /*09c0*/  @!P0 EXIT ;  /* 0x000000000000894d */ /* 0x000fea0003800000 */
[----:B------:R-:W-:Y:S02]  /*09d0*/  ISETP.GE.U32.AND P0, PT, R11, 0x8, PT ;  /* 0x000000080b00780c */ /* 0x000fe40003f06070 */
[----:B------:R-:W-:-:S04]  /*09e0*/  LOP3.LUT R0, R8, 0x7, RZ, 0xc0, !PT ;  /* 0x0000000708007812 */ /* 0x000fc800078ec0ff */
[----:B------:R-:W-:-:S07]  /*09f0*/  ISETP.NE.AND P1, PT, R0, RZ, PT ;  /* 0x000000ff0000720c */ /* 0x000fce0003f25270 */
[----:B------:R-:W-:Y:S06]  /*0a00*/  @!P0 BRA `(.L_x_4) ;  /* 0x0000000000c88947 */ /* 0x000fec0003800000 */
[----:B-1----:R-:W-:-:S04]  /*0a10*/  IMAD R21, R15, R10, RZ ;  /* 0x0000000a0f157224 */ /* 0x002fc800078e02ff */
[----:B------:R-:W-:-:S04]  /*0a20*/  IMAD.WIDE R18, R21, 0x8, R6 ;  /* 0x0000000815127825 */ /* 0x000fc800078e0206 */
[----:B------:R-:W-:Y:S01]  /*0a30*/  IMAD.WIDE R20, R21, 0x8, R4 ;  /* 0x0000000815147825 */ /* 0x000fe200078e0204 */
        /* <DEDUP_REMOVED lines=14> */
[----:B--2---:R-:W-:Y:S01]  /*0b20*/  IMAD.WIDE R28, R15, 0x8, R28 ;  /* 0x000000080f1c7825 */ /* 0x004fe200078e021c */
[----:B---3--:R-:W-:-:S03]  /*0b30*/  DFMA R24, R18, -R2, R24 ;  /* 0x800000021218722b */ /* 0x008fc60000000018 */
[----:B------:R-:W-:-:S04]  /*0b40*/  IMAD.WIDE R18, R15, 0x8, R16 ;  /* 0x000000080f127825 */ /* 0x000fc800078e0210 */
[----:B------:R2:W-:Y:S04]  /*0b50*/  STG.E.64 desc[UR4][R16.64], R24 ;  /* 0x0000001810007986 */ /* 0x0005e8000c101b04 */
[----:B0-----:R-:W3:Y:S04]  /*0b60*/  LDG.E.64 R20, desc[UR4][R28.64] ;  /* 0x000000041c147981 */ /* 0x001ee8000c1e1b00 */
[----:B------:R-:W3:Y:S01]  /*0b70*/  LDG.E.64 R22, desc[UR4][R18.64] ;  /* 0x0000000412167981 */ /* 0x000ee2000c1e1b00 */
[----:B-1----:R-:W-:Y:S01]  /*0b80*/  IMAD.WIDE R12, R15, 0x8, R18 ;  /* 0x000000080f0c7825 */ /* 0x002fe200078e0212 */
[----:B---3--:R-:W-:-:S03]  /*0b90*/  DFMA R20, R20, -R2, R22 ;  /* 0x800000021414722b */ /* 0x008fc60000000016 */
[----:B------:R-:W-:-:S04]  /*0ba0*/  IMAD.WIDE R22, R15, 0x8, R28 ;  /* 0x000000080f167825 */ /* 0x000fc800078e021c */
[----:B------:R0:W-:Y:S04]  /*0bb0*/  STG.E.64 desc[UR4][R18.64], R20 ;  /* 0x0000001412007986 */ /* 0x0001e8000c101b04 */
[----:B------:R1:W3:Y:S04]  /*0bc0*/  LDG.E.64 R26, desc[UR4][R22.64] ;  /* 0x00000004161a7981 */ /* 0x0002e8000c1e1b00 */
[----:B------:R-:W3:Y:S01]  /*0bd0*/  LDG.E.64 R28, desc[UR4][R12.64] ;  /* 0x000000040c1c7981 */ /* 0x000ee2000c1e1b00 */
[----:B--2---:R-:W-:-:S04]  /*0be0*/  IMAD.WIDE R16, R15, 0x8, R12 ;  /* 0x000000080f107825 */ /* 0x004fc800078e020c */
[----:B-1----:R-:W-:Y:S01]  /*0bf0*/  IMAD.WIDE R22, R15, 0x8, R22 ;  /* 0x000000080f167825 */ /* 0x002fe200078e0216 */
[----:B---3--:R-:W-:-:S07]  /*0c00*/  DFMA R26, R26, -R2, R28 ;  /* 0x800000021a1a722b */ /* 0x008fce000000001c */
[----:B------:R1:W-:Y:S04]  /*0c10*/  STG.E.64 desc[UR4][R12.64], R26 ;  /* 0x0000001a0c007986 */ /* 0x0003e8000c101b04 */
[----:B------:R-:W2:Y:S04]  /*0c20*/  LDG.E.64 R24, desc[UR4][R22.64] ;  /* 0x0000000416187981 */ /* 0x000ea8000c1e1b00 */
[----:B------:R-:W2:Y:S01]  /*0c30*/  LDG.E.64 R28, desc[UR4][R16.64] ;  /* 0x00000004101c7981 */ /* 0x000ea2000c1e1b00 */
[----:B0-----:R-:W-:Y:S01]  /*0c40*/  IMAD.WIDE R18, R15, 0x8, R16 ;  /* 0x000000080f127825 */ /* 0x001fe200078e0210 */
[----:B--2---:R-:W-:-:S03]  /*0c50*/  DFMA R24, R24, -R2, R28 ;  /* 0x800000021818722b */ /* 0x004fc6000000001c */
[----:B------:R-:W-:-:S04]  /*0c60*/  IMAD.WIDE R28, R15, 0x8, R22 ;  /* 0x000000080f1c7825 */ /* 0x000fc800078e0216 */
[----:B------:R0:W-:Y:S04]  /*0c70*/  STG.E.64 desc[UR4][R16.64], R24 ;  /* 0x0000001810007986 */ /* 0x0001e8000c101b04 */
[----:B------:R2:W3:Y:S04]  /*0c80*/  LDG.E.64 R20, desc[UR4][R28.64] ;  /* 0x000000041c147981 */ /* 0x0004e8000c1e1b00 */
[----:B------:R-:W3:Y:S01]  /*0c90*/  LDG.E.64 R22, desc[UR4][R18.64] ;  /* 0x0000000412167981 */ /* 0x000ee2000c1e1b00 */
[----:B-1----:R-:W-:-:S04]  /*0ca0*/  IMAD.WIDE R26, R15, 0x8, R18 ;  /* 0x000000080f1a7825 */ /* 0x002fc800078e0212 */
[----:B--2---:R-:W-:Y:S01]  /*0cb0*/  IMAD.WIDE R28, R15, 0x8, R28 ;  /* 0x000000080f1c7825 */ /* 0x004fe200078e021c */
[----:B---3--:R-:W-:-:S07]  /*0cc0*/  DFMA R20, R20, -R2, R22 ;  /* 0x800000021414722b */ /* 0x008fce0000000016 */
[----:B------:R0:W-:Y:S04]  /*0cd0*/  STG.E.64 desc[UR4][R18.64], R20 ;  /* 0x0000001412007986 */ /* 0x0001e8000c101b04 */
[----:B------:R-:W2:Y:S04]  /*0ce0*/  LDG.E.64 R12, desc[UR4][R28.64] ;  /* 0x000000041c0c7981 */ /* 0x000ea8000c1e1b00 */
[----:B------:R-:W2:Y:S01]  /*0cf0*/  LDG.E.64 R22, desc[UR4][R26.64] ;  /* 0x000000041a167981 */ /* 0x000ea2000c1e1b00 */
[----:B------:R-:W-:Y:S01]  /*0d00*/  IADD3 R10, PT, PT, R10, 0x8, RZ ;  /* 0x000000080a0a7810 */ /* 0x000fe20007ffe0ff */
[----:B--2---:R-:W-:-:S07]  /*0d10*/  DFMA R12, R12, -R2, R22 ;  /* 0x800000020c0c722b */ /* 0x004fce0000000016 */
[----:B------:R0:W-:Y:S04]  /*0d20*/  STG.E.64 desc[UR4][R26.64], R12 ;  /* 0x0000000c1a007986 */ /* 0x0001e8000c101b04 */
.L_x_4:
[----:B------:R-:W-:Y:S05]  /*0d30*/  @!P1 EXIT ;  /* 0x000000000000994d */ /* 0x000fea0003800000 */
[----:B------:R-:W-:Y:S02]  /*0d40*/  ISETP.GE.U32.AND P0, PT, R0, 0x4, PT ;  /* 0x000000040000780c */ /* 0x000fe40003f06070 */
[----:B------:R-:W-:-:S04]  /*0d50*/  LOP3.LUT R8, R8, 0x3, RZ, 0xc0, !PT ;  /* 0x0000000308087812 */ /* 0x000fc800078ec0ff */
[----:B------:R-:W-:-:S07]  /*0d60*/  ISETP.NE.AND P1, PT, R8, RZ, PT ;  /* 0x000000ff0800720c */ /* 0x000fce0003f25270 */
[----:B------:R-:W-:Y:S06]  /*0d70*/  @!P0 BRA `(.L_x_5) ;  /* 0x0000000000688947 */ /* 0x000fec0003800000 */
[----:B0-----:R-:W-:-:S04]  /*0d80*/  IMAD R27, R15, R10, RZ ;  /* 0x0000000a0f1b7224 */ /* 0x001fc800078e02ff */
[----:B------:R-:W-:-:S04]  /*0d90*/  IMAD.WIDE R22, R27, 0x8, R6 ;  /* 0x000000081b167825 */ /* 0x000fc800078e0206 */
[----:B------:R-:W-:Y:S01]  /*0da0*/  IMAD.WIDE R26, R27, 0x8, R4 ;  /* 0x000000081b1a7825 */ /* 0x000fe200078e0204 */
[----:B-1----:R-:W2:Y:S04]  /*0db0*/  LDG.E.64 R12, desc[UR4][R22.64] ;  /* 0x00000004160c7981 */ /* 0x002ea8000c1e1b00 */
[----:B------:R-:W2:Y:S01]  /*0dc0*/  LDG.E.64 R16, desc[UR4][R26.64] ;  /* 0x000000041a107981 */ /* 0x000ea2000c1e1b00 */
[----:B------:R-:W-:Y:S01]  /*0dd0*/  IMAD.WIDE R28, R15, 0x8, R22 ;  /* 0x000000080f1c7825 */ /* 0x000fe200078e0216 */
[----:B--2---:R-:W-:-:S03]  /*0de0*/  DFMA R18, R12, -R2, R16 ;  /* 0x800000020c12722b */ /* 0x004fc60000000010 */
[----:B------:R-:W-:-:S04]  /*0df0*/  IMAD.WIDE R12, R15, 0x8, R26 ;  /* 0x000000080f0c7825 */ /* 0x000fc800078e021a */
[----:B------:R0:W-:Y:S04]  /*0e00*/  STG.E.64 desc[UR4][R26.64], R18 ;  /* 0x000000121a007986 */ /* 0x0001e8000c101b04 */
[----:B------:R1:W2:Y:S04]  /*0e10*/  LDG.E.64 R16, desc[UR4][R28.64] ;  /* 0x000000041c107981 */ /* 0x0002a8000c1e1b00 */
[----:B------:R-:W2:Y:S01]  /*0e20*/  LDG.E.64 R20, desc[UR4][R12.64] ;  /* 0x000000040c147981 */ /* 0x000ea2000c1e1b00 */
[----:B-1----:R-:W-:Y:S01]  /*0e30*/  IMAD.WIDE R28, R15, 0x8, R28 ;  /* 0x000000080f1c7825 */ /* 0x002fe200078e021c */
[----:B--2---:R-:W-:-:S03]  /*0e40*/  DFMA R20, R16, -R2, R20 ;  /* 0x800000021014722b */ /* 0x004fc60000000014 */
[----:B------:R-:W-:-:S04]  /*0e50*/  IMAD.WIDE R16, R15, 0x8, R12 ;  /* 0x000000080f107825 */ /* 0x000fc800078e020c */
[----:B------:R2:W-:Y:S04]  /*0e60*/  STG.E.64 desc[UR4][R12.64], R20 ;  /* 0x000000140c007986 */ /* 0x0005e8000c101b04 */
[----:B------:R-:W3:Y:S04]  /*0e70*/  LDG.E.64 R22, desc[UR4][R28.64] ;  /* 0x000000041c167981 */ /* 0x000ee8000c1e1b00 */
[----:B------:R-:W3:Y:S01]  /*0e80*/  LDG.E.64 R24, desc[UR4][R16.64] ;  /* 0x0000000410187981 */ /* 0x000ee2000c1e1b00 */
[----:B0-----:R-:W-:Y:S01]  /*0e90*/  IMAD.WIDE R26, R15, 0x8, R16 ;  /* 0x000000080f1a7825 */ /* 0x001fe200078e0210 */
[----:B---3--:R-:W-:-:S03]  /*0ea0*/  DFMA R22, R22, -R2, R24 ;  /* 0x800000021616722b */ /* 0x008fc60000000018 */
[----:B------:R-:W-:-:S04]  /*0eb0*/  IMAD.WIDE R24, R15, 0x8, R28 ;  /* 0x000000080f187825 */ /* 0x000fc800078e021c */
[----:B------:R2:W-:Y:S04]  /*0ec0*/  STG.E.64 desc[UR4][R16.64], R22 ;  /* 0x0000001610007986 */ /* 0x0005e8000c101b04 */
[----:B------:R-:W3:Y:S04]  /*0ed0*/  LDG.E.64 R18, desc[UR4][R24.64] ;  /* 0x0000000418127981 */ /* 0x000ee8000c1e1b00 */
[----:B------:R-:W3:Y:S01]  /*0ee0*/  LDG.E.64 R24, desc[UR4][R26.64] ;  /* 0x000000041a187981 */ /* 0x000ee2000c1e1b00 */
[----:B------:R-:W-:Y:S01]  /*0ef0*/  VIADD R10, R10, 0x4 ;  /* 0x000000040a0a7836 */ /* 0x000fe20000000000 */
[----:B---3--:R-:W-:-:S07]  /*0f00*/  DFMA R18, R18, -R2, R24 ;  /* 0x800000021212722b */ /* 0x008fce0000000018 */
[----:B------:R2:W-:Y:S04]  /*0f10*/  STG.E.64 desc[UR4][R26.64], R18 ;  /* 0x000000121a007986 */ /* 0x0005e8000c101b04 */
.L_x_5:
[----:B------:R-:W-:Y:S05]  /*0f20*/  @!P1 EXIT ;  /* 0x000000000000994d */ /* 0x000fea0003800000 */
[----:B012---:R-:W-:Y:S01]  /*0f30*/  IMAD R17, R15, R10, RZ ;  /* 0x0000000a0f117224 */ /* 0x007fe200078e02ff */
[----:B------:R-:W-:-:S07]  /*0f40*/  IADD3 R0, PT, PT, -R8, RZ, RZ ;  /* 0x000000ff08007210 */ /* 0x000fce0007ffe1ff */
.L_x_6:
[----:B------:R-:W-:-:S04]  /*0f50*/  IMAD.WIDE R8, R17, 0x8, R6 ;  /* 0x0000000811087825 */ /* 0x000fc800078e0206 */
[----:B0-----:R-:W-:Y:S02]  /*0f60*/  IMAD.WIDE R10, R17, 0x8, R4 ;  /* 0x00000008110a7825 */ /* 0x001fe400078e0204 */
[----:B------:R-:W2:Y:S04]  /*0f70*/  LDG.E.64 R8, desc[UR4][R8.64] ;  /* 0x0000000408087981 */ /* 0x000ea8000c1e1b00 */
[----:B------:R-:W2:Y:S01]  /*0f80*/  LDG.E.64 R12, desc[UR4][R10.64] ;  /* 0x000000040a0c7981 */ /* 0x000ea2000c1e1b00 */
[----:B------:R-:W-:Y:S01]  /*0f90*/  IADD3 R0, PT, PT, R0, 0x1, RZ ;  /* 0x0000000100007810 */ /* 0x000fe20007ffe0ff */
[----:B------:R-:W-:-:S03]  /*0fa0*/  IMAD.IADD R17, R15, 0x1, R17 ;  /* 0x000000010f117824 */ /* 0x000fc600078e0211 */
[----:B------:R-:W-:Y:S01]  /*0fb0*/  ISETP.NE.AND P0, PT, R0, RZ, PT ;  /* 0x000000ff0000720c */ /* 0x000fe20003f05270 */
[----:B--2---:R-:W-:-:S07]  /*0fc0*/  DFMA R12, R8, -R2, R12 ;  /* 0x80000002080c722b */ /* 0x004fce000000000c */
[----:B------:R0:W-:Y:S05]  /*0fd0*/  STG.E.64 desc[UR4][R10.64], R12 ;  /* 0x0000000c0a007986 */ /* 0x0001ea000c101b04 */
[----:B------:R-:W-:Y:S05]  /*0fe0*/  @P0 BRA `(.L_x_6) ;  /* 0xfffffffc00d80947 */ /* 0x000fea000383ffff */
[----:B------:R-:W-:Y:S05]  /*0ff0*/  EXIT ;  /* 0x000000000000794d */ /* 0x000fea0003800000 */
        .weak           $__internal_0_$__cuda_sm20_div_rn_f64_full
        .type           $__internal_0_$__cuda_sm20_div_rn_f64_full,@function
        .size           $__internal_0_$__cuda_sm20_div_rn_f64_full,(.L_x_19 - $__internal_0_$__cuda_sm20_div_rn_f64_full)
$__internal_0_$__cuda_sm20_div_rn_f64_full:
[C---:B------:R-:W-:Y:S01]  /*1000*/  FSETP.GEU.AND P0, PT, |R9|.reuse, 1.469367938527859385e-39, PT ;  /* 0x001000000900780b */ /* 0x040fe20003f0e200 */
[----:B------:R-:W-:Y:S01]  /*1010*/  IMAD.MOV.U32 R23, RZ, RZ, 0x1ca00000 ;  /* 0x1ca00000ff177424 */ /* 0x000fe200078e00ff */
[----:B------:R-:W-:Y:S01]  /*1020*/  LOP3.LUT R2, R9, 0x800fffff, RZ, 0xc0, !PT ;  /* 0x800fffff09027812 */ /* 0x000fe200078ec0ff */
[----:B------:R-:W-:Y:S01]  /*1030*/  BSSY.RECONVERGENT B1, `(.L_x_7) ;  /* 0x0000054000017945 */ /* 0x000fe20003800200 */
[----:B------:R-:W-:Y:S02]  /*1040*/  FSETP.GEU.AND P2, PT, |R11|, 1.469367938527859385e-39, PT ;  /* 0x001000000b00780b */ /* 0x000fe40003f4e200 */
[----:B------:R-:W-:Y:S02]  /*1050*/  LOP3.LUT R3, R2, 0x3ff00000, RZ, 0xfc, !PT ;  /* 0x3ff0000002037812 */ /* 0x000fe400078efcff */
[----:B------:R-:W-:Y:S02]  /*1060*/  MOV R2, R8 ;  /* 0x0000000800027202 */ /* 0x000fe40000000f00 */
[----:B------:R-:W-:-:S02]  /*1070*/  MOV R16, 0x1 ;  /* 0x0000000100107802 */ /* 0x000fc40000000f00 */
[----:B------:R-:W-:Y:S01]  /*1080*/  LOP3.LUT R22, R11, 0x7ff00000, RZ, 0xc0, !PT ;  /* 0x7ff000000b167812 */ /* 0x000fe200078ec0ff */
[----:B------:R-:W-:Y:S01]  /*1090*/  @!P0 DMUL R2, R8, 8.98846567431157953865e+307 ;  /* 0x7fe0000008028828 */ /* 0x000fe20000000000 */
[----:B------:R-:W-:-:S03]  /*10a0*/  LOP3.LUT R25, R9, 0x7ff00000, RZ, 0xc0, !PT ;  /* 0x7ff0000009197812 */ /* 0x000fc600078ec0ff */
[----:B------:R-:W-:Y:S01]  /*10b0*/  @!P2 LOP3.LUT R19, R9, 0x7ff00000, RZ, 0xc0, !PT ;  /* 0x7ff000000913a812 */ /* 0x000fe200078ec0ff */
[----:B------:R-:W-:Y:S01]  /*10c0*/  IMAD.MOV.U32 R24, RZ, RZ, R22 ;  /* 0x000000ffff187224 */ /* 0x000fe200078e0016 */
[----:B------:R-:W0:Y:S01]  /*10d0*/  MUFU.RCP64H R17, R3 ;  /* 0x0000000300117308 */ /* 0x000e220000001800 */
[C---:B------:R-:W-:Y:S02]  /*10e0*/  ISETP.GE.U32.AND P1, PT, R22.reuse, R25, PT ;  /* 0x000000191600720c */ /* 0x040fe40003f26070 */
[----:B------:R-:W-:Y:S02]  /*10f0*/  @!P2 ISETP.GE.U32.AND P3, PT, R22, R19, PT ;  /* 0x000000131600a20c */ /* 0x000fe40003f66070 */
[----:B------:R-:W-:Y:S02]  /*1100*/  @!P0 LOP3.LUT R25, R3, 0x7ff00000, RZ, 0xc0, !PT ;  /* 0x7ff0000003198812 */ /* 0x000fe400078ec0ff */
[----:B------:R-:W-:-:S04]  /*1110*/  @!P2 SEL R19, R23, 0x63400000, !P3 ;  /* 0x634000001713a807 */ /* 0x000fc80005800000 */
[----:B------:R-:W-:-:S04]  /*1120*/  @!P2 LOP3.LUT R20, R19, 0x80000000, R11, 0xf8, !PT ;  /* 0x800000001314a812 */ /* 0x000fc800078ef80b */
[----:B------:R-:W-:Y:S01]  /*1130*/  @!P2 LOP3.LUT R21, R20, 0x100000, RZ, 0xfc, !PT ;  /* 0x001000001415a812 */ /* 0x000fe200078efcff */
[----:B0-----:R-:W-:Y:S01]  /*1140*/  DFMA R12, R16, -R2, 1 ;  /* 0x3ff00000100c742b */ /* 0x001fe20000000802 */
[----:B------:R-:W-:-:S07]  /*1150*/  @!P2 MOV R20, RZ ;  /* 0x000000ff0014a202 */ /* 0x000fce0000000f00 */
[----:B------:R-:W-:-:S08]  /*1160*/  DFMA R12, R12, R12, R12 ;  /* 0x0000000c0c0c722b */ /* 0x000fd0000000000c */
[----:B------:R-:W-:Y:S01]  /*1170*/  DFMA R16, R16, R12, R16 ;  /* 0x0000000c1010722b */ /* 0x000fe20000000010 */
[----:B------:R-:W-:Y:S02]  /*1180*/  SEL R13, R23, 0x63400000, !P1 ;  /* 0x63400000170d7807 */ /* 0x000fe40004800000 */
[----:B------:R-:W-:Y:S02]  /*1190*/  MOV R12, R10 ;  /* 0x0000000a000c7202 */ /* 0x000fe40000000f00 */
[----:B------:R-:W-:-:S03]  /*11a0*/  LOP3.LUT R13, R13, 0x800fffff, R11, 0xf8, !PT ;  /* 0x800fffff0d0d7812 */ /* 0x000fc600078ef80b */
[----:B------:R-:W-:-:S03]  /*11b0*/  DFMA R18, R16, -R2, 1 ;  /* 0x3ff000001012742b */ /* 0x000fc60000000802 */
[----:B------:R-:W-:-:S05]  /*11c0*/  @!P2 DFMA R12, R12, 2, -R20 ;  /* 0x400000000c0ca82b */ /* 0x000fca0000000814 */
[----:B------:R-:W-:-:S05]  /*11d0*/  DFMA R18, R16, R18, R16 ;  /* 0x000000121012722b */ /* 0x000fca0000000010 */
[----:B------:R-:W-:-:S03]  /*11e0*/  @!P2 LOP3.LUT R24, R13, 0x7ff00000, RZ, 0xc0, !PT ;  /* 0x7ff000000d18a812 */ /* 0x000fc600078ec0ff */
[----:B------:R-:W-:Y:S01]  /*11f0*/  DMUL R16, R18, R12 ;  /* 0x0000000c12107228 */ /* 0x000fe20000000000 */
[----:B------:R-:W-:-:S04]  /*1200*/  IADD3 R26, PT, PT, R24, -0x1, RZ ;  /* 0xffffffff181a7810 */ /* 0x000fc80007ffe0ff */
[----:B------:R-:W-:Y:S02]  /*1210*/  ISETP.GT.U32.AND P0, PT, R26, 0x7feffffe, PT ;  /* 0x7feffffe1a00780c */ /* 0x000fe40003f04070 */
[----:B------:R-:W-:Y:S01]  /*1220*/  IADD3 R26, PT, PT, R25, -0x1, RZ ;  /* 0xffffffff191a7810 */ /* 0x000fe20007ffe0ff */
[----:B------:R-:W-:-:S03]  /*1230*/  DFMA R20, R16, -R2, R12 ;  /* 0x800000021014722b */ /* 0x000fc6000000000c */
[----:B------:R-:W-:-:S05]  /*1240*/  ISETP.GT.U32.OR P0, PT, R26, 0x7feffffe, P0 ;  /* 0x7feffffe1a00780c */ /* 0x000fca0000704470 */
[----:B------:R-:W-:-:S08]  /*1250*/  DFMA R20, R18, R20, R16 ;  /* 0x000000141214722b */ /* 0x000fd00000000010 */
[----:B------:R-:W-:Y:S05]  /*1260*/  @P0 BRA `(.L_x_8) ;  /* 0x00000000006c0947 */ /* 0x000fea0003800000 */
[----:B------:R-:W-:Y:S02]  /*1270*/  LOP3.LUT R11, R9, 0x7ff00000, RZ, 0xc0, !PT ;  /* 0x7ff00000090b7812 */ /* 0x000fe400078ec0ff */
[----:B------:R-:W-:Y:S02]  /*1280*/  MOV R18, RZ ;  /* 0x000000ff00127202 */ /* 0x000fe40000000f00 */
[CC--:B------:R-:W-:Y:S02]  /*1290*/  VIADDMNMX R10, R22.reuse, -R11.reuse, 0xb9600000, !PT ;  /* 0xb9600000160a7446 */ /* 0x0c0fe4000780090b */
[----:B------:R-:W-:Y:S02]  /*12a0*/  ISETP.GE.U32.AND P0, PT, R22, R11, PT ;  /* 0x0000000b1600720c */ /* 0x000fe40003f06070 */
[----:B------:R-:W-:Y:S02]  /*12b0*/  VIMNMX R10, PT, PT, R10, 0x46a00000, PT ;  /* 0x46a000000a0a7848 */ /* 0x000fe40003fe0100 */
[----:B------:R-:W-:-:S05]  /*12c0*/  SEL R23, R23, 0x63400000, !P0 ;  /* 0x6340000017177807 */ /* 0x000fca0004000000 */
[----:B------:R-:W-:-:S05]  /*12d0*/  IMAD.IADD R10, R10, 0x1, -R23 ;  /* 0x000000010a0a7824 */ /* 0x000fca00078e0a17 */
[----:B------:R-:W-:-:S06]  /*12e0*/  IADD3 R19, PT, PT, R10, 0x7fe00000, RZ ;  /* 0x7fe000000a137810 */ /* 0x000fcc0007ffe0ff */
[----:B------:R-:W-:-:S10]  /*12f0*/  DMUL R16, R20, R18 ;  /* 0x0000001214107228 */ /* 0x000fd40000000000 */
[----:B------:R-:W-:-:S13]  /*1300*/  FSETP.GTU.AND P0, PT, |R17|, 1.469367938527859385e-39, PT ;  /* 0x001000001100780b */ /* 0x000fda0003f0c200 */
[----:B------:R-:W-:Y:S05]  /*1310*/  @P0 BRA `(.L_x_9) ;  /* 0x0000000000940947 */ /* 0x000fea0003800000 */
[----:B------:R-:W-:Y:S01]  /*1320*/  DFMA R2, R20, -R2, R12 ;  /* 0x800000021402722b */ /* 0x000fe2000000000c */
[----:B------:R-:W-:-:S09]  /*1330*/  IMAD.MOV.U32 R18, RZ, RZ, RZ ;  /* 0x000000ffff127224 */ /* 0x000fd200078e00ff */
[C---:B------:R-:W-:Y:S02]  /*1340*/  FSETP.NEU.AND P0, PT, R3.reuse, RZ, PT ;  /* 0x000000ff0300720b */ /* 0x040fe40003f0d000 */
[----:B------:R-:W-:-:S04]  /*1350*/  LOP3.LUT R9, R3, 0x80000000, R9, 0x48, !PT ;  /* 0x8000000003097812 */ /* 0x000fc800078e4809 */
[----:B------:R-:W-:-:S07]  /*1360*/  LOP3.LUT R19, R9, R19, RZ, 0xfc, !PT ;  /* 0x0000001309137212 */ /* 0x000fce00078efcff */
[----:B------:R-:W-:Y:S05]  /*1370*/  @!P0 BRA `(.L_x_9) ;  /* 0x00000000007c8947 */ /* 0x000fea0003800000 */
[----:B------:R-:W-:Y:S01]  /*1380*/  IADD3 R3, PT, PT, -R10, RZ, RZ ;  /* 0x000000ff0a037210 */ /* 0x000fe20007ffe1ff */
[----:B------:R-:W-:Y:S01]  /*1390*/  DMUL.RP R18, R20, R18 ;  /* 0x0000001214127228 */ /* 0x000fe20000008000 */
[----:B------:R-:W-:-:S06]  /*13a0*/  MOV R2, RZ ;  /* 0x000000ff00027202 */ /* 0x000fcc0000000f00 */
[----:B------:R-:W-:-:S03]  /*13b0*/  DFMA R2, R16, -R2, R20 ;  /* 0x800000021002722b */ /* 0x000fc60000000014 */
[----:B------:R-:W-:-:S03]  /*13c0*/  LOP3.LUT R9, R19, R9, RZ, 0x3c, !PT ;  /* 0x0000000913097212 */ /* 0x000fc600078e3cff */
[----:B------:R-:W-:-:S04]  /*13d0*/  IADD3 R2, PT, PT, -R10, -0x43300000, RZ ;  /* 0xbcd000000a027810 */ /* 0x000fc80007ffe1ff */
[----:B------:R-:W-:-:S04]  /*13e0*/  FSETP.NEU.AND P0, PT, |R3|, R2, PT ;  /* 0x000000020300720b */ /* 0x000fc80003f0d200 */
[----:B------:R-:W-:Y:S02]  /*13f0*/  FSEL R16, R18, R16, !P0 ;  /* 0x0000001012107208 */ /* 0x000fe40004000000 */
[----:B------:R-:W-:Y:S01]  /*1400*/  FSEL R17, R9, R17, !P0 ;  /* 0x0000001109117208 */ /* 0x000fe20004000000 */
[----:B------:R-:W-:Y:S06]  /*1410*/  BRA `(.L_x_9) ;  /* 0x0000000000547947 */ /* 0x000fec0003800000 */
.L_x_8:
[----:B------:R-:W-:-:S14]  /*1420*/  DSETP.NAN.AND P0, PT, R10, R10, PT ;  /* 0x0000000a0a00722a */ /* 0x000fdc0003f08000 */
[----:B------:R-:W-:Y:S05]  /*1430*/  @P0 BRA `(.L_x_10) ;  /* 0x0000000000440947 */ /* 0x000fea0003800000 */
[----:B------:R-:W-:-:S14]  /*1440*/  DSETP.NAN.AND P0, PT, R8, R8, PT ;  /* 0x000000080800722a */ /* 0x000fdc0003f08000 */
[----:B------:R-:W-:Y:S05]  /*1450*/  @P0 BRA `(.L_x_11) ;  /* 0x0000000000300947 */ /* 0x000fea0003800000 */
[----:B------:R-:W-:Y:S01]  /*1460*/  ISETP.NE.AND P0, PT, R24, R25, PT ;  /* 0x000000191800720c */ /* 0x000fe20003f05270 */
[----:B------:R-:W-:Y:S01]  /*1470*/  IMAD.MOV.U32 R16, RZ, RZ, 0x0 ;  /* 0x00000000ff107424 */ /* 0x000fe200078e00ff */
[----:B------:R-:W-:-:S11]  /*1480*/  MOV R17, 0xfff80000 ;  /* 0xfff8000000117802 */ /* 0x000fd60000000f00 */
[----:B------:R-:W-:Y:S05]  /*1490*/  @!P0 BRA `(.L_x_9) ;  /* 0x0000000000348947 */ /* 0x000fea0003800000 */
[----:B------:R-:W-:Y:S02]  /*14a0*/  ISETP.NE.AND P0, PT, R24, 0x7ff00000, PT ;  /* 0x7ff000001800780c */ /* 0x000fe40003f05270 */
[----:B------:R-:W-:Y:S02]  /*14b0*/  LOP3.LUT R17, R11, 0x80000000, R9, 0x48, !PT ;  /* 0x800000000b117812 */ /* 0x000fe400078e4809 */
[----:B------:R-:W-:-:S13]  /*14c0*/  ISETP.EQ.OR P0, PT, R25, RZ, !P0 ;  /* 0x000000ff1900720c */ /* 0x000fda0004702670 */
[----:B------:R-:W-:Y:S02]  /*14d0*/  @P0 LOP3.LUT R2, R17, 0x7ff00000, RZ, 0xfc, !PT ;  /* 0x7ff0000011020812 */ /* 0x000fe400078efcff */
[----:B------:R-:W-:Y:S01]  /*14e0*/  @!P0 MOV R16, RZ ;  /* 0x000000ff00108202 */ /* 0x000fe20000000f00 */
[----:B------:R-:W-:Y:S01]  /*14f0*/  @P0 IMAD.MOV.U32 R16, RZ, RZ, RZ ;  /* 0x000000ffff100224 */ /* 0x000fe200078e00ff */
[----:B------:R-:W-:Y:S01]  /*1500*/  @P0 MOV R17, R2 ;  /* 0x0000000200110202 */ /* 0x000fe20000000f00 */
[----:B------:R-:W-:Y:S06]  /*1510*/  BRA `(.L_x_9) ;  /* 0x0000000000147947 */ /* 0x000fec0003800000 */
.L_x_11:
[----:B------:R-:W-:Y:S02]  /*1520*/  LOP3.LUT R17, R9, 0x80000, RZ, 0xfc, !PT ;  /* 0x0008000009117812 */ /* 0x000fe400078efcff */
[----:B------:R-:W-:Y:S01]  /*1530*/  MOV R16, R8 ;  /* 0x0000000800107202 */ /* 0x000fe20000000f00 */
[----:B------:R-:W-:Y:S06]  /*1540*/  BRA `(.L_x_9) ;  /* 0x0000000000087947 */ /* 0x000fec0003800000 */
.L_x_10:
[----:B------:R-:W-:Y:S01]  /*1550*/  LOP3.LUT R17, R11, 0x80000, RZ, 0xfc, !PT ;  /* 0x000800000b117812 */ /* 0x000fe200078efcff */
[----:B------:R-:W-:-:S07]  /*1560*/  IMAD.MOV.U32 R16, RZ, RZ, R10 ;  /* 0x000000ffff107224 */ /* 0x000fce00078e000a */
.L_x_9:
[----:B------:R-:W-:Y:S05]  /*1570*/  BSYNC.RECONVERGENT B1 ;  /* 0x0000000000017941 */ /* 0x000fea0003800200 */
.L_x_7:
[----:B------:R-:W-:Y:S01]  /*1580*/  HFMA2 R3, -RZ, RZ, 0, 0 ;  /* 0x00000000ff037431 */ /* 0x000fe200000001ff */
[----:B------:R-:W-:-:S04]  /*1590*/  MOV R2, R14 ;  /* 0x0000000e00027202 */ /* 0x000fc80000000f00 */
[----:B------:R-:W-:Y:S05]  /*15a0*/  RET.REL.NODEC R2 `(_Z14subtractPivotsPdPiS_S0_) ;  /* 0xffffffe802947950 */ /* 0x000fea0003c3ffff */
.L_x_12:
[----:B------:R-:W-:-:S00]  /*15b0*/  BRA `(.L_x_12) ;  /* 0xfffffffc00fc7947 */ /* 0x000fc0000383ffff */
[----:B------:R-:W-:-:S00]  /*15c0*/  NOP ;  /* 0x0000000000007918 */ /* 0x000fc00000000000 */
        /* <DEDUP_REMOVED lines=11> */
.L_x_19:


//--------------------- .text._Z10calcPivotsPdPiS_S0_ --------------------------
	.section	.text._Z10calcPivotsPdPiS_S0_,"ax",@progbits
	.align	128
        .global         _Z10calcPivotsPdPiS_S0_
        .type           _Z10calcPivotsPdPiS_S0_,@function
        .size           _Z10calcPivotsPdPiS_S0_,(.L_x_21 - _Z10calcPivotsPdPiS_S0_)
        .other          _Z10calcPivotsPdPiS_S0_,@"STO_CUDA_ENTRY STV_DEFAULT"
_Z10calcPivotsPdPiS_S0_:
.text._Z10calcPivotsPdPiS_S0_:
[----:B------:R-:W-:Y:S08]  /*0000*/  LDC R1, c[0x0][0x37c] ;  /* 0x0000df00ff017b82 */ /* 0x000ff00000000800 */
[----:B------:R-:W0:Y:S01]  /*0010*/  LDC.64 R2, c[0x0][0x398] ;  /* 0x0000e600ff027b82 */ /* 0x000e220000000a00 */
[----:B------:R-:W0:Y:S02]  /*0020*/  LDCU.64 UR4, c[0x0][0x358] ;  /* 0x00006b00ff0477ac */ /* 0x000e240008000a00 */
[----:B0-----:R-:W2:Y:S01]  /*0030*/  LDG.E R0, desc[UR4][R2.64] ;  /* 0x0000000402007981 */ /* 0x001ea2000c1e1900 */
[----:B------:R-:W2:Y:S02]  /*0040*/  S2R R5, SR_TID.X ;  /* 0x0000000000057919 */ /* 0x000ea40000002100 */
[----:B--2---:R-:W-:-:S13]  /*0050*/  ISETP.NE.AND P0, PT, R5, R0, PT ;  /* 0x000000000500720c */ /* 0x004fda0003f05270 */
[----:B------:R-:W-:Y:S05]  /*0060*/  @P0 EXIT ;  /* 0x000000000000094d */ /* 0x000fea0003800000 */
[----:B------:R-:W0:Y:S01]  /*0070*/  LDC.64 R4, c[0x0][0x388] ;  /* 0x0000e200ff047b82 */ /* 0x000e220000000a00 */
[----:B------:R-:W1:Y:S01]  /*0080*/  S2R R2, SR_CTAID.X ;  /* 0x0000000000027919 */ /* 0x000e620000002500 */
[----:B------:R-:W2:Y:S06]  /*0090*/  LDCU.64 UR6, c[0x0][0x380] ;  /* 0x00007000ff0677ac */ /* 0x000eac0008000a00 */
[----:B------:R-:W3:Y:S01]  /*00a0*/  LDC.64 R10, c[0x0][0x380] ;  /* 0x0000e000ff0a7b82 */ /* 0x000ee20000000a00 */
[----:B0-----:R-:W1:Y:S02]  /*00b0*/  LDG.E R3, desc[UR4][R4.64] ;  /* 0x0000000404037981 */ /* 0x001e64000c1e1900 */
[----:B-1----:R-:W-:-:S02]  /*00c0*/  IMAD R6, R3, R2, RZ ;  /* 0x0000000203067224 */ /* 0x002fc400078e02ff */
[----:B------:R-:W-:Y:S02]  /*00d0*/  IMAD R9, R0, R3, RZ ;  /* 0x0000000300097224 */ /* 0x000fe400078e02ff */
[----:B------:R-:W-:-:S03]  /*00e0*/  IMAD R7, R3, R6, RZ ;  /* 0x0000000603077224 */ /* 0x000fc600078e02ff */
[----:B------:R-:W-:Y:S01]  /*00f0*/  IADD3 R13, P0, PT, R0, R9, RZ ;  /* 0x00000009000d7210 */ /* 0x000fe20007f1e0ff */
[----:B---3--:R-:W-:-:S03]  /*0100*/  IMAD.WIDE.U32 R10, R7, 0x8, R10 ;  /* 0x00000008070a7825 */ /* 0x008fc600078e000a */
[----:B------:R-:W-:Y:S02]  /*0110*/  LEA.HI.X.SX32 R9, R9, RZ, 0x1, P0 ;  /* 0x000000ff09097211 */ /* 0x000fe400000f0eff */
[----:B------:R-:W-:-:S04]  /*0120*/  LEA R12, P0, R13, R10, 0x3 ;  /* 0x0000000a0d0c7211 */ /* 0x000fc800078018ff */
[----:B------:R-:W-:-:S05]  /*0130*/  LEA.HI.X R13, R13, R11, R9, 0x3, P0 ;  /* 0x0000000b0d0d7211 */ /* 0x000fca00000f1c09 */
[----:B------:R-:W3:Y:S01]  /*0140*/  LDG.E.64 R4, desc[UR4][R12.64] ;  /* 0x000000040c047981 */ /* 0x000ee2000c1e1b00 */
[----:B--2---:R-:W-:Y:S02]  /*0150*/  ISETP.NE.U32.AND P1, PT, RZ, UR6, PT ;  /* 0x00000006ff007c0c */ /* 0x004fe4000bf25070 */
[----:B------:R-:W-:Y:S02]  /*0160*/  PLOP3.LUT P0, PT, PT, PT, PT, 0x80, 0x8 ;  /* 0x000000000008781c */ /* 0x000fe40003f0f070 */
[----:B------:R-:W-:-:S13]  /*0170*/  ISETP.NE.AND.EX P1, PT, RZ, UR7, PT, P1 ;  /* 0x00000007ff007c0c */ /* 0x000fda000bf25310 */
[----:B---3--:R-:W-:Y:S01]  /*0180*/  DSETP.NEU.OR P1, PT, R4, RZ, !P1 ;  /* 0x000000ff0400722a */ /* 0x008fe20004f2d400 */
[----:B------:R-:W-:-:S05]  /*0190*/  VIADD R4, R0, 0x1 ;  /* 0x0000000100047836 */ /* 0x000fca0000000000 */
[----:B------:R-:W-:-:S13]  /*01a0*/  ISETP.GE.OR P1, PT, R4, R3, P1 ;  /* 0x000000030400720c */ /* 0x000fda0000f26670 */
[----:B------:R-:W-:Y:S05]  /*01b0*/  @P1 BRA `(.L_x_13) ;  /* 0x00000008009c1947 */ /* 0x000fea0003800000 */
[C---:B------:R-:W-:Y:S01]  /*01c0*/  ISETP.GE.U32.AND P2, PT, R3.reuse, 0x8, PT ;  /* 0x000000080300780c */ /* 0x040fe20003f46070 */
[----:B------:R-:W-:Y:S01]  /*01d0*/  IMAD.MOV.U32 R6, RZ, RZ, RZ ;  /* 0x000000ffff067224 */ /* 0x000fe200078e00ff */
[----:B------:R-:W-:Y:S02]  /*01e0*/  LOP3.LUT R4, R3, 0x7, RZ, 0xc0, !PT ;  /* 0x0000000703047812 */ /* 0x000fe400078ec0ff */
[----:B------:R-:W-:Y:S02]  /*01f0*/  PLOP3.LUT P0, PT, PT, PT, PT, 0x8, 0x80 ;  /* 0x000000000080781c */ /* 0x000fe40003f0e170 */
[----:B------:R-:W-:-:S07]  /*0200*/  ISETP.NE.AND P1, PT, R4, RZ, PT ;  /* 0x000000ff0400720c */ /* 0x000fce0003f25270 */
[----:B------:R-:W-:Y:S06]  /*0210*/  @!P2 BRA `(.L_x_14) ;  /* 0x000000040054a947 */ /* 0x000fec0003800000 */
[C---:B------:R-:W-:Y:S01]  /*0220*/  LOP3.LUT R6, R3.reuse, 0x7ffffff8, RZ, 0xc0, !PT ;  /* 0x7ffffff803067812 */ /* 0x040fe200078ec0ff */
[C---:B------:R-:W-:Y:S02]  /*0230*/  IMAD.SHL.U32 R27, R3.reuse, 0x2, RZ ;  /* 0x00000002031b7824 */ /* 0x040fe400078e00ff */
[C---:B------:R-:W-:Y:S02]  /*0240*/  IMAD R5, R3.reuse, 0x3, RZ ;  /* 0x0000000303057824 */ /* 0x040fe400078e02ff */
[C---:B------:R-:W-:Y:S02]  /*0250*/  IMAD.SHL.U32 R7, R3.reuse, 0x4, RZ ;  /* 0x0000000403077824 */ /* 0x040fe400078e00ff */
[C---:B------:R-:W-:Y:S02]  /*0260*/  IMAD R8, R3.reuse, 0x5, RZ ;  /* 0x0000000503087824 */ /* 0x040fe400078e02ff */
[C---:B------:R-:W-:Y:S02]  /*0270*/  IMAD R9, R3.reuse, 0x6, RZ ;  /* 0x0000000603097824 */ /* 0x040fe400078e02ff */
[----:B------:R-:W-:-:S02]  /*0280*/  IMAD R24, R3, 0x7, RZ ;  /* 0x0000000703187824 */ /* 0x000fc400078e02ff */
[----:B------:R-:W-:Y:S02]  /*0290*/  IMAD.MOV.U32 R25, RZ, RZ, RZ ;  /* 0x000000ffff197224 */ /* 0x000fe400078e00ff */
[----:B------:R-:W-:Y:S02]  /*02a0*/  IMAD.MOV.U32 R26, RZ, RZ, R3 ;  /* 0x000000ffff1a7224 */ /* 0x000fe400078e0003 */
[----:B------:R-:W-:-:S07]  /*02b0*/  IMAD.MOV R28, RZ, RZ, -R6 ;  /* 0x000000ffff1c7224 */ /* 0x000fce00078e0a06 */
.L_x_15:
[----:B-1----:R-:W-:-:S05]  /*02c0*/  IADD3 R15, P2, PT, R0, R25, RZ ;  /* 0x00000019000f7210 */ /* 0x002fca0007f5e0ff */
[----:B------:R-:W-:Y:S01]  /*02d0*/  IMAD.X R14, RZ, RZ, RZ, P2 ;  /* 0x000000ffff0e7224 */ /* 0x000fe200010e06ff */
[----:B------:R-:W-:-:S04]  /*02e0*/  LEA R18, P2, R15, R10, 0x3 ;  /* 0x0000000a0f127211 */ /* 0x000fc800078418ff */
[----:B------:R-:W-:Y:S02]  /*02f0*/  LEA.HI.X R19, R15, R11, R14, 0x3, P2 ;  /* 0x0000000b0f137211 */ /* 0x000fe400010f1c0e */
[----:B------:R-:W2:Y:S04]  /*0300*/  LDG.E.64 R14, desc[UR4][R12.64] ;  /* 0x000000040c0e7981 */ /* 0x000ea8000c1e1b00 */
[----:B------:R-:W3:Y:S01]  /*0310*/  LDG.E.64 R16, desc[UR4][R18.64+0x8] ;  /* 0x0000080412107981 */ /* 0x000ee2000c1e1b00 */
[----:B------:R-:W-:-:S05]  /*0320*/  IADD3 R21, P2, PT, R0, R26, RZ ;  /* 0x0000001a00157210 */ /* 0x000fca0007f5e0ff */
[----:B------:R-:W-:Y:S01]  /*0330*/  IMAD.X R22, RZ, RZ, RZ, P2 ;  /* 0x000000ffff167224 */ /* 0x000fe200010e06ff */
[----:B------:R-:W-:-:S04]  /*0340*/  LEA R20, P2, R21, R10, 0x3 ;  /* 0x0000000a15147211 */ /* 0x000fc800078418ff */
[----:B------:R-:W-:Y:S01]  /*0350*/  LEA.HI.X R21, R21, R11, R22, 0x3, P2 ;  /* 0x0000000b15157211 */ /* 0x000fe200010f1c16 */
[----:B--2---:R0:W-:Y:S04]  /*0360*/  STG.E.64 desc[UR4][R18.64+0x8], R14 ;  /* 0x0000080e12007986 */ /* 0x0041e8000c101b04 */
[----:B---3--:R1:W-:Y:S04]  /*0370*/  STG.E.64 desc[UR4][R18.64], R16 ;  /* 0x0000001012007986 */ /* 0x0083e8000c101b04 */
[----:B0-----:R-:W2:Y:S04]  /*0380*/  LDG.E.64 R14, desc[UR4][R12.64] ;  /* 0x000000040c0e7981 */ /* 0x001ea8000c1e1b00 */
[----:B-1----:R-:W3:Y:S01]  /*0390*/  LDG.E.64 R16, desc[UR4][R20.64+0x8] ;  /* 0x0000080414107981 */ /* 0x002ee2000c1e1b00 */
        /* <DEDUP_REMOVED lines=30> */
[----:B------:R-:W2:Y:S04]  /*0580*/  LDG.E.64 R18, desc[UR4][R12.64] ;  /* 0x000000040c127981 */ /* 0x000ea8000c1e1b00 */
[----:B0-----:R-:W3:Y:S01]  /*0590*/  LDG.E.64 R14, desc[UR4][R22.64+0x8] ;  /* 0x00000804160e7981 */ /* 0x001ee2000c1e1b00 */
[----:B------:R-:W-:-:S05]  /*05a0*/  IADD3 R29, P2, PT, R0, R9, RZ ;  /* 0x00000009001d7210 */ /* 0x000fca0007f5e0ff */
[----:B-1----:R-:W-:Y:S01]  /*05b0*/  IMAD.X R17, RZ, RZ, RZ, P2 ;  /* 0x000000ffff117224 */ /* 0x002fe200010e06ff */
        /* <DEDUP_REMOVED lines=14> */
[----:B------:R-:W-:-:S05]  /*06a0*/  VIADD R28, R28, 0x8 ;  /* 0x000000081c1c7836 */ /* 0x000fca0000000000 */
[----:B------:R-:W-:Y:S01]  /*06b0*/  ISETP.NE.AND P2, PT, R28, RZ, PT ;  /* 0x000000ff1c00720c */ /* 0x000fe20003f45270 */
[C---:B------:R-:W-:Y:S02]  /*06c0*/  IMAD R26, R3.reuse, 0x8, R26 ;  /* 0x00000008031a7824 */ /* 0x040fe400078e021a */
[C---:B------:R-:W-:Y:S02]  /*06d0*/  IMAD R27, R3.reuse, 0x8, R27 ;  /* 0x00000008031b7824 */ /* 0x040fe400078e021b */
[C---:B------:R-:W-:Y:S02]  /*06e0*/  IMAD R5, R3.reuse, 0x8, R5 ;  /* 0x0000000803057824 */ /* 0x040fe400078e0205 */
[C---:B------:R-:W-:Y:S02]  /*06f0*/  IMAD R7, R3.reuse, 0x8, R7 ;  /* 0x0000000803077824 */ /* 0x040fe400078e0207 */
[C---:B------:R-:W-:Y:S02]  /*0700*/  IMAD R8, R3.reuse, 0x8, R8 ;  /* 0x0000000803087824 */ /* 0x040fe400078e0208 */
[----:B------:R-:W-:-:S02]  /*0710*/  IMAD R9, R3, 0x8, R9 ;  /* 0x0000000803097824 */ /* 0x000fc400078e0209 */
[C---:B------:R-:W-:Y:S02]  /*0720*/  IMAD R24, R3.reuse, 0x8, R24 ;  /* 0x0000000803187824 */ /* 0x040fe400078e0218 */
[----:B------:R-:W-:Y:S01]  /*0730*/  IMAD R25, R3, 0x8, R25 ;  /* 0x0000000803197824 */ /* 0x000fe200078e0219 */
[----:B--2---:R1:W-:Y:S04]  /*0740*/  STG.E.64 desc[UR4][R14.64+0x8], R22 ;  /* 0x000008160e007986 */ /* 0x0043e8000c101b04 */
[----:B---3--:R1:W-:Y:S01]  /*0750*/  STG.E.64 desc[UR4][R14.64], R20 ;  /* 0x000000140e007986 */ /* 0x0083e2000c101b04 */
[----:B------:R-:W-:Y:S05]  /*0760*/  @P2 BRA `(.L_x_15) ;  /* 0xfffffff800d42947 */ /* 0x000fea000383ffff */
.L_x_14:
[----:B------:R-:W-:Y:S05]  /*0770*/  @!P1 BRA `(.L_x_13) ;  /* 0x00000004002c9947 */ /* 0x000fea0003800000 */
[----:B------:R-:W-:Y:S02]  /*0780*/  ISETP.GE.U32.AND P2, PT, R4, 0x4, PT ;  /* 0x000000040400780c */ /* 0x000fe40003f46070 */
[----:B------:R-:W-:-:S04]  /*0790*/  LOP3.LUT R7, R3, 0x3, RZ, 0xc0, !PT ;  /* 0x0000000303077812 */ /* 0x000fc800078ec0ff */
[----:B------:R-:W-:-:S07]  /*07a0*/  ISETP.NE.AND P1, PT, R7, RZ, PT ;  /* 0x000000ff0700720c */ /* 0x000fce0003f25270 */
[----:B------:R-:W-:Y:S06]  /*07b0*/  @!P2 BRA `(.L_x_16) ;  /* 0x000000000094a947 */ /* 0x000fec0003800000 */
[----:B------:R-:W-:Y:S01]  /*07c0*/  IMAD R4, R3, R6, RZ ;  /* 0x0000000603047224 */ /* 0x000fe200078e02ff */
[----:B-1----:R-:W2:Y:S04]  /*07d0*/  LDG.E.64 R14, desc[UR4][R12.64] ;  /* 0x000000040c0e7981 */ /* 0x002ea8000c1e1b00 */
[----:B------:R-:W-:-:S05]  /*07e0*/  IADD3 R5, P2, PT, R0, R4, RZ ;  /* 0x0000000400057210 */ /* 0x000fca0007f5e0ff */
[----:B------:R-:W-:Y:S01]  /*07f0*/  IMAD.X R8, RZ, RZ, RZ, P2 ;  /* 0x000000ffff087224 */ /* 0x000fe200010e06ff */
[----:B------:R-:W-:-:S04]  /*0800*/  LEA R18, P2, R5, R10, 0x3 ;  /* 0x0000000a05127211 */ /* 0x000fc800078418ff */
[----:B------:R-:W-:-:S05]  /*0810*/  LEA.HI.X R19, R5, R11, R8, 0x3, P2 ;  /* 0x0000000b05137211 */ /* 0x000fca00010f1c08 */
[----:B------:R-:W3:Y:S01]  /*0820*/  LDG.E.64 R16, desc[UR4][R18.64+0x8] ;  /* 0x0000080412107981 */ /* 0x000ee2000c1e1b00 */
[----:B------:R-:W-:-:S05]  /*0830*/  IMAD.IADD R8, R3, 0x1, R4 ;  /* 0x0000000103087824 */ /* 0x000fca00078e0204 */
[----:B------:R-:W-:-:S05]  /*0840*/  IADD3 R5, P2, PT, R0, R8, RZ ;  /* 0x0000000800057210 */ /* 0x000fca0007f5e0ff */
[----:B------:R-:W-:Y:S01]  /*0850*/  IMAD.X R9, RZ, RZ, RZ, P2 ;  /* 0x000000ffff097224 */ /* 0x000fe200010e06ff */
[----:B------:R-:W-:-:S04]  /*0860*/  LEA R4, P2, R5, R10, 0x3 ;  /* 0x0000000a05047211 */ /* 0x000fc800078418ff */
[----:B------:R-:W-:Y:S01]  /*0870*/  LEA.HI.X R5, R5, R11, R9, 0x3, P2 ;  /* 0x0000000b05057211 */ /* 0x000fe200010f1c09 */
[----:B--2---:R-:W-:Y:S04]  /*0880*/  STG.E.64 desc[UR4][R18.64+0x8], R14 ;  /* 0x0000080e12007986 */ /* 0x004fe8000c101b04 */
[----:B---3--:R0:W-:Y:S04]  /*0890*/  STG.E.64 desc[UR4][R18.64], R16 ;  /* 0x0000001012007986 */ /* 0x0081e8000c101b04 */
[----:B------:R-:W2:Y:S04]  /*08a0*/  LDG.E.64 R22, desc[UR4][R4.64+0x8] ;  /* 0x0000080404167981 */ /* 0x000ea8000c1e1b00 */
[----:B------:R-:W3:Y:S01]  /*08b0*/  LDG.E.64 R20, desc[UR4][R12.64] ;  /* 0x000000040c147981 */ /* 0x000ee2000c1e1b00 */
[----:B------:R-:W-:-:S05]  /*08c0*/  IMAD.IADD R24, R3, 0x1, R8 ;  /* 0x0000000103187824 */ /* 0x000fca00078e0208 */
[----:B------:R-:W-:-:S05]  /*08d0*/  IADD3 R9, P2, PT, R0, R24, RZ ;  /* 0x0000001800097210 */ /* 0x000fca0007f5e0ff */
[----:B------:R-:W-:Y:S01]  /*08e0*/  IMAD.X R25, RZ, RZ, RZ, P2 ;  /* 0x000000ffff197224 */ /* 0x000fe200010e06ff */
[----:B------:R-:W-:-:S04]  /*08f0*/  LEA R8, P2, R9, R10, 0x3 ;  /* 0x0000000a09087211 */ /* 0x000fc800078418ff */
[----:B------:R-:W-:Y:S01]  /*0900*/  LEA.HI.X R9, R9, R11, R25, 0x3, P2 ;  /* 0x0000000b09097211 */ /* 0x000fe200010f1c19 */
[----:B--2---:R1:W-:Y:S04]  /*0910*/  STG.E.64 desc[UR4][R4.64], R22 ;  /* 0x0000001604007986 */ /* 0x0043e8000c101b04 */
[----:B---3--:R2:W-:Y:S04]  /*0920*/  STG.E.64 desc[UR4][R4.64+0x8], R20 ;  /* 0x0000081404007986 */ /* 0x0085e8000c101b04 */
[----:B0-----:R-:W3:Y:S04]  /*0930*/  LDG.E.64 R16, desc[UR4][R8.64+0x8] ;  /* 0x0000080408107981 */ /* 0x001ee8000c1e1b00 */
[----:B------:R-:W4:Y:S01]  /*0940*/  LDG.E.64 R14, desc[UR4][R12.64] ;  /* 0x000000040c0e7981 */ /* 0x000f22000c1e1b00 */
[----:B------:R-:W-:-:S05]  /*0950*/  IMAD.IADD R19, R3, 0x1, R24 ;  /* 0x0000000103137824 */ /* 0x000fca00078e0218 */
[----:B------:R-:W-:-:S05]  /*0960*/  IADD3 R19, P2, PT, R0, R19, RZ ;  /* 0x0000001300137210 */ /* 0x000fca0007f5e0ff */
[----:B------:R-:W-:Y:S01]  /*0970*/  IMAD.X R24, RZ, RZ, RZ, P2 ;  /* 0x000000ffff187224 */ /* 0x000fe200010e06ff */
[----:B------:R-:W-:-:S04]  /*0980*/  LEA R18, P2, R19, R10, 0x3 ;  /* 0x0000000a13127211 */ /* 0x000fc800078418ff */
[----:B------:R-:W-:Y:S01]  /*0990*/  LEA.HI.X R19, R19, R11, R24, 0x3, P2 ;  /* 0x0000000b13137211 */ /* 0x000fe200010f1c18 */
[----:B---3--:R0:W-:Y:S04]  /*09a0*/  STG.E.64 desc[UR4][R8.64], R16 ;  /* 0x0000001008007986 */ /* 0x0081e8000c101b04 */
[----:B----4-:R0:W-:Y:S04]  /*09b0*/  STG.E.64 desc[UR4][R8.64+0x8], R14 ;  /* 0x0000080e08007986 */ /* 0x0101e8000c101b04 */
[----:B-1----:R-:W3:Y:S04]  /*09c0*/  LDG.E.64 R22, desc[UR4][R18.64+0x8] ;  /* 0x0000080412167981 */ /* 0x002ee8000c1e1b00 */
[----:B--2---:R-:W2:Y:S01]  /*09d0*/  LDG.E.64 R4, desc[UR4][R12.64] ;  /* 0x000000040c047981 */ /* 0x004ea2000c1e1b00 */
[----:B------:R-:W-:-:S03]  /*09e0*/  VIADD R6, R6, 0x4 ;  /* 0x0000000406067836 */ /* 0x000fc60000000000 */
[----:B---3--:R0:W-:Y:S04]  /*09f0*/  STG.E.64 desc[UR4][R18.64], R22 ;  /* 0x0000001612007986 */ /* 0x0081e8000c101b04 */
[----:B--2---:R0:W-:Y:S02]  /*0a00*/  STG.E.64 desc[UR4][R18.64+0x8], R4 ;  /* 0x0000080412007986 */ /* 0x0041e4000c101b04 */
.L_x_16:
[----:B------:R-:W-:Y:S05]  /*0a10*/  @!P1 BRA `(.L_x_13) ;  /* 0x0000000000849947 */ /* 0x000fea0003800000 */
[----:B------:R-:W-:Y:S02]  /*0a20*/  ISETP.NE.AND P2, PT, R7, 0x1, PT ;  /* 0x000000010700780c */ /* 0x000fe40003f45270 */
[----:B0-----:R-:W-:-:S04]  /*0a30*/  LOP3.LUT R4, R3, 0x1, RZ, 0xc0, !PT ;  /* 0x0000000103047812 */ /* 0x001fc800078ec0ff */
[----:B------:R-:W-:-:S07]  /*0a40*/  ISETP.NE.U32.AND P1, PT, R4, 0x1, PT ;  /* 0x000000010400780c */ /* 0x000fce0003f25070 */
[----:B------:R-:W-:Y:S06]  /*0a50*/  @!P2 BRA `(.L_x_17) ;  /* 0x00000000004ca947 */ /* 0x000fec0003800000 */
[----:B------:R-:W-:-:S05]  /*0a60*/  IMAD R7, R3, R6, RZ ;  /* 0x0000000603077224 */ /* 0x000fca00078e02ff */
[----:B------:R-:W-:-:S05]  /*0a70*/  IADD3 R5, P2, PT, R0, R7, RZ ;  /* 0x0000000700057210 */ /* 0x000fca0007f5e0ff */
[----:B------:R-:W-:Y:S01]  /*0a80*/  IMAD.X R8, RZ, RZ, RZ, P2 ;  /* 0x000000ffff087224 */ /* 0x000fe200010e06ff */
[----:B------:R-:W-:-:S04]  /*0a90*/  LEA R4, P2, R5, R10, 0x3 ;  /* 0x0000000a05047211 */ /* 0x000fc800078418ff */
[----:B------:R-:W-:Y:S02]  /*0aa0*/  LEA.HI.X R5, R5, R11, R8, 0x3, P2 ;  /* 0x0000000b05057211 */ /* 0x000fe400010f1c08 */
[----:B------:R-:W2:Y:S04]  /*0ab0*/  LDG.E.64 R8, desc[UR4][R12.64] ;  /* 0x000000040c087981 */ /* 0x000ea8000c1e1b00 */
[----:B-1----:R-:W3:Y:S01]  /*0ac0*/  LDG.E.64 R14, desc[UR4][R4.64+0x8] ;  /* 0x00000804040e7981 */ /* 0x002ee2000c1e1b00 */
[----:B------:R-:W-:-:S05]  /*0ad0*/  IMAD.IADD R7, R3, 0x1, R7 ;  /* 0x0000000103077824 */ /* 0x000fca00078e0207 */
[----:B------:R-:W-:-:S05]  /*0ae0*/  IADD3 R7, P2, PT, R0, R7, RZ ;  /* 0x0000000700077210 */ /* 0x000fca0007f5e0ff */
[----:B------:R-:W-:Y:S01]  /*0af0*/  IMAD.X R16, RZ, RZ, RZ, P2 ;  /* 0x000000ffff107224 */ /* 0x000fe200010e06ff */
[----:B------:R-:W-:-:S04]  /*0b00*/  LEA R20, P2, R7, R10, 0x3 ;  /* 0x0000000a07147211 */ /* 0x000fc800078418ff */
[----:B------:R-:W-:Y:S01]  /*0b10*/  LEA.HI.X R21, R7, R11, R16, 0x3, P2 ;  /* 0x0000000b07157211 */ /* 0x000fe200010f1c10 */
[----:B--2---:R0:W-:Y:S04]  /*0b20*/  STG.E.64 desc[UR4][R4.64+0x8], R8 ;  /* 0x0000080804007986 */ /* 0x0041e8000c101b04 */
[----:B---3--:R0:W-:Y:S04]  /*0b30*/  STG.E.64 desc[UR4][R4.64], R14 ;  /* 0x0000000e04007986 */ /* 0x0081e8000c101b04 */
[----:B------:R-:W2:Y:S04]  /*0b40*/  LDG.E.64 R18, desc[UR4][R20.64+0x8] ;  /* 0x0000080414127981 */ /* 0x000ea8000c1e1b00 */
[----:B------:R-:W3:Y:S01]  /*0b50*/  LDG.E.64 R16, desc[UR4][R12.64] ;  /* 0x000000040c107981 */ /* 0x000ee2000c1e1b00 */
[----:B------:R-:W-:-:S03]  /*0b60*/  VIADD R6, R6, 0x2 ;  /* 0x0000000206067836 */ /* 0x000fc60000000000 */
[----:B--2---:R0:W-:Y:S04]  /*0b70*/  STG.E.64 desc[UR4][R20.64], R18 ;  /* 0x0000001214007986 */ /* 0x0041e8000c101b04 */
[----:B---3--:R0:W-:Y:S02]  /*0b80*/  STG.E.64 desc[UR4][R20.64+0x8], R16 ;  /* 0x0000081014007986 */ /* 0x0081e4000c101b04 */
.L_x_17:
[----:B------:R-:W-:Y:S05]  /*0b90*/  @P1 BRA `(.L_x_13) ;  /* 0x0000000000241947 */ /* 0x000fea0003800000 */
[----:B------:R-:W-:-:S05]  /*0ba0*/  IMAD R3, R3, R6, RZ ;  /* 0x0000000603037224 */ /* 0x000fca00078e02ff */
[----:B------:R-:W-:-:S05]  /*0bb0*/  IADD3 R3, P1, PT, R3, R0, RZ ;  /* 0x0000000003037210 */ /* 0x000fca0007f3e0ff */
[----:B0-----:R-:W-:Y:S01]  /*0bc0*/  IMAD.X R4, RZ, RZ, RZ, P1 ;  /* 0x000000ffff047224 */ /* 0x001fe200008e06ff */
[----:B------:R-:W-:-:S04]  /*0bd0*/  LEA R6, P1, R3, R10, 0x3 ;  /* 0x0000000a03067211 */ /* 0x000fc800078218ff */
[----:B------:R-:W-:Y:S02]  /*0be0*/  LEA.HI.X R7, R3, R11, R4, 0x3, P1 ;  /* 0x0000000b03077211 */ /* 0x000fe400008f1c04 */
[----:B------:R-:W2:Y:S04]  /*0bf0*/  LDG.E.64 R4, desc[UR4][R12.64] ;  /* 0x000000040c047981 */ /* 0x000ea8000c1e1b00 */
[----:B------:R-:W3:Y:S04]  /*0c00*/  LDG.E.64 R8, desc[UR4][R6.64+0x8] ;  /* 0x0000080406087981 */ /* 0x000ee8000c1e1b00 */
[----:B--2---:R2:W-:Y:S04]  /*0c10*/  STG.E.64 desc[UR4][R6.64+0x8], R4 ;  /* 0x0000080406007986 */ /* 0x0045e8000c101b04 */
[----:B---3--:R2:W-:Y:S02]  /*0c20*/  STG.E.64 desc[UR4][R6.64], R8 ;  /* 0x0000000806007986 */ /* 0x0085e4000c101b04 */
.L_x_13:
[----:B0-2---:R-:W2:Y:S01]  /*0c30*/  LDG.E.64 R4, desc[UR4][R12.64] ;  /* 0x000000040c047981 */ /* 0x005ea2000c1e1b00 */
[----:B------:R-:W0:Y:S01]  /*0c40*/  LDC.64 R6, c[0x0][0x390] ;  /* 0x0000e400ff067b82 */ /* 0x000e220000000a00 */
[----:B------:R-:W-:Y:S01]  /*0c50*/  ISETP.NE.AND P1, PT, R0, RZ, PT ;  /* 0x000000ff0000720c */ /* 0x000fe20003f25270 */
[----:B0-----:R-:W-:-:S12]  /*0c60*/  IMAD.WIDE.U32 R2, R2, 0x8, R6 ;  /* 0x0000000802027825 */ /* 0x001fd800078e0006 */
[----:B--2---:R0:W-:Y:S04]  /*0c70*/  @!P1 STG.E.64 desc[UR4][R2.64], R4 ;  /* 0x0000000402009986 */ /* 0x0041e8000c101b04 */
[----:B------:R-:W2:Y:S02]  /*0c80*/  @P1 LDG.E.64 R6, desc[UR4][R2.64] ;  /* 0x0000000402061981 */ /* 0x000ea4000c1e1b00 */
[----:B--2---:R-:W-:-:S07]  /*0c90*/  @P1 DMUL R4, R4, R6 ;  /* 0x0000000604041228 */ /* 0x004fce0000000000 */
[----:B------:R0:W-:Y:S01]  /*0ca0*/  @P1 STG.E.64 desc[UR4][R2.64], R4 ;  /* 0x0000000402001986 */ /* 0x0001e2000c101b04 */
[----:B------:R-:W-:Y:S05]  /*0cb0*/  @P0 EXIT ;  /* 0x000000000000094d */ /* 0x000fea0003800000 */
[----:B0-----:R-:W-:-:S07]  /*0cc0*/  DADD R4, -RZ, -R4 ;  /* 0x00000000ff047229 */ /* 0x001fce0000000904 */
[----:B------:R-:W-:Y:S01]  /*0cd0*/  STG.E.64 desc[UR4][R2.64], R4 ;  /* 0x0000000402007986 */ /* 0x000fe2000c101b04 */
[----:B------:R-:W-:Y:S05]  /*0ce0*/  EXIT ;  /* 0x000000000000794d */ /* 0x000fea0003800000 */
.L_x_18:
        /* <DEDUP_REMOVED lines=9> */
.L_x_21:


//--------------------- .nv.shared.reserved.0     --------------------------
	.section	.nv.shared.reserved.0,"aw",@nobits
	.weak		__nv_reservedSMEM_offset_0_alias
	.size		__nv_reservedSMEM_offset_0_alias, 0, 64
	.other		__nv_reservedSMEM_offset_0_alias,@"STO_CUDA_RESERVED_SHARED STV_DEFAULT"
__nv_reservedSMEM_offset_0_alias:
	.zero		0
	.zero		64


//--------------------- .nv.constant0._Z14subtractPivotsPdPiS_S0_ --------------------------
	.section	.nv.constant0._Z14subtractPivotsPdPiS_S0_,"a",@progbits
	.sectionflags	@""
	.align	4
.nv.constant0._Z14subtractPivotsPdPiS_S0_:
	.zero		928


//--------------------- .nv.constant0._Z10calcPivotsPdPiS_S0_ --------------------------
	.section	.nv.constant0._Z10calcPivotsPdPiS_S0_,"a",@progbits
	.sectionflags	@""
	.align	4
.nv.constant0._Z10calcPivotsPdPiS_S0_:
	.zero		928


//--------------------- SYMBOLS --------------------------

	.type		.nv.reservedSmem.offset0,@object
	.size		.nv.reservedSmem.offset0,0x4
